//
// Generated by NVIDIA NVVM Compiler
//
// Compiler Build ID: CL-36424714
// Cuda compilation tools, release 13.0, V13.0.88
// Based on NVVM 20.0.0
//

.version 9.0
.target sm_100
.address_size 64

	// .globl	_Z22tricubic_interpolationPPdS_S_S_S_S_iiiiiii

.visible .entry _Z22tricubic_interpolationPPdS_S_S_S_S_iiiiiii(
	.param .u64 .ptr .align 1 _Z22tricubic_interpolationPPdS_S_S_S_S_iiiiiii_param_0,
	.param .u64 .ptr .align 1 _Z22tricubic_interpolationPPdS_S_S_S_S_iiiiiii_param_1,
	.param .u64 .ptr .align 1 _Z22tricubic_interpolationPPdS_S_S_S_S_iiiiiii_param_2,
	.param .u64 .ptr .align 1 _Z22tricubic_interpolationPPdS_S_S_S_S_iiiiiii_param_3,
	.param .u64 .ptr .align 1 _Z22tricubic_interpolationPPdS_S_S_S_S_iiiiiii_param_4,
	.param .u64 .ptr .align 1 _Z22tricubic_interpolationPPdS_S_S_S_S_iiiiiii_param_5,
	.param .u32 _Z22tricubic_interpolationPPdS_S_S_S_S_iiiiiii_param_6,
	.param .u32 _Z22tricubic_interpolationPPdS_S_S_S_S_iiiiiii_param_7,
	.param .u32 _Z22tricubic_interpolationPPdS_S_S_S_S_iiiiiii_param_8,
	.param .u32 _Z22tricubic_interpolationPPdS_S_S_S_S_iiiiiii_param_9,
	.param .u32 _Z22tricubic_interpolationPPdS_S_S_S_S_iiiiiii_param_10,
	.param .u32 _Z22tricubic_interpolationPPdS_S_S_S_S_iiiiiii_param_11,
	.param .u32 _Z22tricubic_interpolationPPdS_S_S_S_S_iiiiiii_param_12
)
{
	.reg .pred 	%p<3>;
	.reg .b32 	%r<46>;
	.reg .b64 	%rd<60>;
	.reg .b64 	%fd<285>;

	ld.param.u32 	%r12, [_Z22tricubic_interpolationPPdS_S_S_S_S_iiiiiii_param_8];
	ld.param.u32 	%r11, [_Z22tricubic_interpolationPPdS_S_S_S_S_iiiiiii_param_12];
	mov.u32 	%r1, %ntid.z;
	div.u32 	%r2, %r12, %r1;
	mov.u32 	%r13, %tid.x;
	mov.u32 	%r14, %ntid.x;
	mov.u32 	%r15, %ctaid.x;
	mad.lo.s32 	%r16, %r14, %r15, %r13;
	mul.lo.s32 	%r45, %r11, %r16;
	setp.lt.s32 	%p1, %r11, 1;
	@%p1 bra 	$L__BB0_3;
	ld.param.u32 	%r43, [_Z22tricubic_interpolationPPdS_S_S_S_S_iiiiiii_param_7];
	ld.param.u32 	%r41, [_Z22tricubic_interpolationPPdS_S_S_S_S_iiiiiii_param_6];
	mov.u32 	%r17, %ctaid.y;
	div.u32 	%r18, %r17, %r2;
	mov.u32 	%r19, %ntid.y;
	mul.lo.s32 	%r20, %r18, %r2;
	sub.s32 	%r21, %r17, %r20;
	mov.u32 	%r22, %tid.y;
	mad.lo.s32 	%r23, %r21, %r19, %r22;
	mov.u32 	%r24, %tid.z;
	mad.lo.s32 	%r25, %r18, %r1, %r24;
	mad.lo.s32 	%r26, %r25, %r43, %r23;
	mul.lo.s32 	%r4, %r26, %r41;
	add.s32 	%r27, %r43, %r41;
	mad.lo.s32 	%r28, %r25, %r27, %r23;
	mul.lo.s32 	%r29, %r28, 3;
	mad.lo.s32 	%r5, %r25, 9, %r29;
	add.s32 	%r6, %r45, %r11;
$L__BB0_2:
	ld.param.u32 	%r44, [_Z22tricubic_interpolationPPdS_S_S_S_S_iiiiiii_param_7];
	ld.param.u32 	%r42, [_Z22tricubic_interpolationPPdS_S_S_S_S_iiiiiii_param_6];
	ld.param.u64 	%rd59, [_Z22tricubic_interpolationPPdS_S_S_S_S_iiiiiii_param_5];
	ld.param.u64 	%rd58, [_Z22tricubic_interpolationPPdS_S_S_S_S_iiiiiii_param_4];
	ld.param.u64 	%rd57, [_Z22tricubic_interpolationPPdS_S_S_S_S_iiiiiii_param_3];
	ld.param.u64 	%rd56, [_Z22tricubic_interpolationPPdS_S_S_S_S_iiiiiii_param_2];
	ld.param.u64 	%rd55, [_Z22tricubic_interpolationPPdS_S_S_S_S_iiiiiii_param_1];
	add.s32 	%r30, %r45, %r4;
	cvta.to.global.u64 	%rd6, %rd57;
	mul.wide.s32 	%rd7, %r30, 8;
	add.s64 	%rd8, %rd6, %rd7;
	ld.global.f64 	%fd1, [%rd8];
	add.f64 	%fd2, %fd1, 0d3FF0000000000000;
	mul.f64 	%fd3, %fd1, %fd2;
	add.f64 	%fd4, %fd1, 0d4000000000000000;
	mul.f64 	%fd5, %fd4, 0d3FC5555555555555;
	mul.f64 	%fd6, %fd3, %fd5;
	add.f64 	%fd7, %fd1, 0dBFF0000000000000;
	mul.f64 	%fd8, %fd7, %fd2;
	mul.f64 	%fd9, %fd4, 0dBFE0000000000000;
	mul.f64 	%fd10, %fd8, %fd9;
	mul.f64 	%fd11, %fd7, %fd1;
	mul.f64 	%fd12, %fd4, 0d3FE0000000000000;
	mul.f64 	%fd13, %fd11, %fd12;
	mul.f64 	%fd14, %fd2, 0dBFC5555555555555;
	mul.f64 	%fd15, %fd11, %fd14;
	cvta.to.global.u64 	%rd9, %rd58;
	add.s64 	%rd10, %rd9, %rd7;
	ld.global.f64 	%fd16, [%rd10];
	add.f64 	%fd17, %fd16, 0d3FF0000000000000;
	mul.f64 	%fd18, %fd16, %fd17;
	add.f64 	%fd19, %fd16, 0d4000000000000000;
	mul.f64 	%fd20, %fd19, 0d3FC5555555555555;
	mul.f64 	%fd21, %fd18, %fd20;
	add.f64 	%fd22, %fd16, 0dBFF0000000000000;
	mul.f64 	%fd23, %fd22, %fd17;
	mul.f64 	%fd24, %fd19, 0dBFE0000000000000;
	mul.f64 	%fd25, %fd23, %fd24;
	mul.f64 	%fd26, %fd22, %fd16;
	mul.f64 	%fd27, %fd19, 0d3FE0000000000000;
	mul.f64 	%fd28, %fd26, %fd27;
	mul.f64 	%fd29, %fd17, 0dBFC5555555555555;
	mul.f64 	%fd30, %fd26, %fd29;
	cvta.to.global.u64 	%rd11, %rd59;
	add.s64 	%rd12, %rd11, %rd7;
	ld.global.f64 	%fd31, [%rd12];
	add.f64 	%fd32, %fd31, 0d3FF0000000000000;
	mul.f64 	%fd33, %fd31, %fd32;
	add.f64 	%fd34, %fd31, 0d4000000000000000;
	mul.f64 	%fd35, %fd34, 0d3FC5555555555555;
	mul.f64 	%fd36, %fd33, %fd35;
	add.f64 	%fd37, %fd31, 0dBFF0000000000000;
	mul.f64 	%fd38, %fd37, %fd32;
	mul.f64 	%fd39, %fd34, 0dBFE0000000000000;
	mul.f64 	%fd40, %fd38, %fd39;
	mul.f64 	%fd41, %fd37, %fd31;
	mul.f64 	%fd42, %fd34, 0d3FE0000000000000;
	mul.f64 	%fd43, %fd41, %fd42;
	mul.f64 	%fd44, %fd32, 0dBFC5555555555555;
	mul.f64 	%fd45, %fd41, %fd44;
	add.s32 	%r31, %r30, %r5;
	add.s32 	%r32, %r31, %r42;
	add.s32 	%r33, %r42, 3;
	mul.lo.s32 	%r34, %r33, %r44;
	mad.lo.s32 	%r35, %r42, 3, %r34;
	add.s32 	%r36, %r35, %r31;
	add.s32 	%r37, %r36, %r35;
	add.s32 	%r38, %r37, 9;
	add.s32 	%r39, %r38, %r35;
	add.s32 	%r40, %r39, 9;
	mul.f64 	%fd46, %fd6, %fd21;
	cvta.to.global.u64 	%rd13, %rd55;
	mul.wide.s32 	%rd14, %r31, 8;
	add.s64 	%rd15, %rd13, %rd14;
	ld.global.f64 	%fd47, [%rd15];
	mul.f64 	%fd48, %fd36, %fd47;
	mul.f64 	%fd49, %fd10, %fd21;
	ld.global.f64 	%fd50, [%rd15+8];
	mul.f64 	%fd51, %fd36, %fd50;
	mul.f64 	%fd52, %fd49, %fd51;
	fma.rn.f64 	%fd53, %fd46, %fd48, %fd52;
	mul.f64 	%fd54, %fd13, %fd21;
	ld.global.f64 	%fd55, [%rd15+16];
	mul.f64 	%fd56, %fd36, %fd55;
	mul.f64 	%fd57, %fd15, %fd21;
	ld.global.f64 	%fd58, [%rd15+24];
	mul.f64 	%fd59, %fd36, %fd58;
	mul.f64 	%fd60, %fd57, %fd59;
	fma.rn.f64 	%fd61, %fd54, %fd56, %fd60;
	add.f64 	%fd62, %fd53, %fd61;
	mul.f64 	%fd63, %fd6, %fd25;
	cvt.s64.s32 	%rd16, %r42;
	mul.wide.s32 	%rd17, %r42, 8;
	add.s64 	%rd18, %rd15, %rd17;
	ld.global.f64 	%fd64, [%rd18+24];
	mul.f64 	%fd65, %fd36, %fd64;
	mul.f64 	%fd66, %fd10, %fd25;
	ld.global.f64 	%fd67, [%rd18+32];
	mul.f64 	%fd68, %fd36, %fd67;
	mul.f64 	%fd69, %fd66, %fd68;
	fma.rn.f64 	%fd70, %fd63, %fd65, %fd69;
	mul.f64 	%fd71, %fd13, %fd25;
	ld.global.f64 	%fd72, [%rd18+40];
	mul.f64 	%fd73, %fd36, %fd72;
	mul.f64 	%fd74, %fd15, %fd25;
	ld.global.f64 	%fd75, [%rd18+48];
	mul.f64 	%fd76, %fd36, %fd75;
	mul.f64 	%fd77, %fd74, %fd76;
	fma.rn.f64 	%fd78, %fd71, %fd73, %fd77;
	add.f64 	%fd79, %fd70, %fd78;
	add.f64 	%fd80, %fd62, %fd79;
	mul.f64 	%fd81, %fd6, %fd28;
	cvt.s64.s32 	%rd19, %r32;
	add.s64 	%rd20, %rd19, %rd16;
	shl.b64 	%rd21, %rd20, 3;
	add.s64 	%rd22, %rd21, %rd13;
	add.s64 	%rd23, %rd22, 48;
	ld.global.f64 	%fd82, [%rd22+48];
	mul.f64 	%fd83, %fd36, %fd82;
	mul.f64 	%fd84, %fd10, %fd28;
	ld.global.f64 	%fd85, [%rd22+56];
	mul.f64 	%fd86, %fd36, %fd85;
	mul.f64 	%fd87, %fd84, %fd86;
	fma.rn.f64 	%fd88, %fd81, %fd83, %fd87;
	mul.f64 	%fd89, %fd13, %fd28;
	ld.global.f64 	%fd90, [%rd22+64];
	mul.f64 	%fd91, %fd36, %fd90;
	mul.f64 	%fd92, %fd15, %fd28;
	ld.global.f64 	%fd93, [%rd22+72];
	mul.f64 	%fd94, %fd36, %fd93;
	mul.f64 	%fd95, %fd92, %fd94;
	fma.rn.f64 	%fd96, %fd89, %fd91, %fd95;
	add.f64 	%fd97, %fd88, %fd96;
	mul.f64 	%fd98, %fd6, %fd30;
	add.s64 	%rd24, %rd17, 24;
	add.s64 	%rd25, %rd23, %rd17;
	ld.global.f64 	%fd99, [%rd25+24];
	mul.f64 	%fd100, %fd36, %fd99;
	mul.f64 	%fd101, %fd10, %fd30;
	ld.global.f64 	%fd102, [%rd25+32];
	mul.f64 	%fd103, %fd36, %fd102;
	mul.f64 	%fd104, %fd101, %fd103;
	fma.rn.f64 	%fd105, %fd98, %fd100, %fd104;
	mul.f64 	%fd106, %fd13, %fd30;
	ld.global.f64 	%fd107, [%rd25+40];
	mul.f64 	%fd108, %fd36, %fd107;
	mul.f64 	%fd109, %fd15, %fd30;
	ld.global.f64 	%fd110, [%rd25+48];
	mul.f64 	%fd111, %fd36, %fd110;
	mul.f64 	%fd112, %fd109, %fd111;
	fma.rn.f64 	%fd113, %fd106, %fd108, %fd112;
	add.f64 	%fd114, %fd105, %fd113;
	add.f64 	%fd115, %fd97, %fd114;
	add.f64 	%fd116, %fd80, %fd115;
	mul.wide.s32 	%rd26, %r35, 8;
	add.s64 	%rd27, %rd15, %rd26;
	ld.global.f64 	%fd117, [%rd27+72];
	mul.f64 	%fd118, %fd40, %fd117;
	ld.global.f64 	%fd119, [%rd27+80];
	mul.f64 	%fd120, %fd40, %fd119;
	mul.f64 	%fd121, %fd49, %fd120;
	fma.rn.f64 	%fd122, %fd46, %fd118, %fd121;
	ld.global.f64 	%fd123, [%rd27+88];
	mul.f64 	%fd124, %fd40, %fd123;
	ld.global.f64 	%fd125, [%rd27+96];
	mul.f64 	%fd126, %fd40, %fd125;
	mul.f64 	%fd127, %fd57, %fd126;
	fma.rn.f64 	%fd128, %fd54, %fd124, %fd127;
	add.f64 	%fd129, %fd122, %fd128;
	cvt.s64.s32 	%rd28, %r36;
	add.s64 	%rd29, %rd28, %rd16;
	shl.b64 	%rd30, %rd29, 3;
	add.s64 	%rd31, %rd30, %rd13;
	add.s64 	%rd32, %rd31, %rd24;
	ld.global.f64 	%fd130, [%rd31+96];
	mul.f64 	%fd131, %fd40, %fd130;
	ld.global.f64 	%fd132, [%rd31+104];
	mul.f64 	%fd133, %fd40, %fd132;
	mul.f64 	%fd134, %fd66, %fd133;
	fma.rn.f64 	%fd135, %fd63, %fd131, %fd134;
	ld.global.f64 	%fd136, [%rd31+112];
	mul.f64 	%fd137, %fd40, %fd136;
	ld.global.f64 	%fd138, [%rd31+120];
	mul.f64 	%fd139, %fd40, %fd138;
	mul.f64 	%fd140, %fd74, %fd139;
	fma.rn.f64 	%fd141, %fd71, %fd137, %fd140;
	add.f64 	%fd142, %fd135, %fd141;
	add.f64 	%fd143, %fd129, %fd142;
	add.s64 	%rd33, %rd32, 24;
	ld.global.f64 	%fd144, [%rd32+96];
	mul.f64 	%fd145, %fd40, %fd144;
	ld.global.f64 	%fd146, [%rd32+104];
	mul.f64 	%fd147, %fd40, %fd146;
	mul.f64 	%fd148, %fd84, %fd147;
	fma.rn.f64 	%fd149, %fd81, %fd145, %fd148;
	ld.global.f64 	%fd150, [%rd32+112];
	mul.f64 	%fd151, %fd40, %fd150;
	ld.global.f64 	%fd152, [%rd32+120];
	mul.f64 	%fd153, %fd40, %fd152;
	mul.f64 	%fd154, %fd92, %fd153;
	fma.rn.f64 	%fd155, %fd89, %fd151, %fd154;
	add.f64 	%fd156, %fd149, %fd155;
	add.s64 	%rd34, %rd33, %rd24;
	ld.global.f64 	%fd157, [%rd34+72];
	mul.f64 	%fd158, %fd40, %fd157;
	ld.global.f64 	%fd159, [%rd34+80];
	mul.f64 	%fd160, %fd40, %fd159;
	mul.f64 	%fd161, %fd101, %fd160;
	fma.rn.f64 	%fd162, %fd98, %fd158, %fd161;
	ld.global.f64 	%fd163, [%rd34+88];
	mul.f64 	%fd164, %fd40, %fd163;
	ld.global.f64 	%fd165, [%rd34+96];
	mul.f64 	%fd166, %fd40, %fd165;
	mul.f64 	%fd167, %fd109, %fd166;
	fma.rn.f64 	%fd168, %fd106, %fd164, %fd167;
	add.f64 	%fd169, %fd162, %fd168;
	add.f64 	%fd170, %fd156, %fd169;
	add.f64 	%fd171, %fd143, %fd170;
	add.f64 	%fd172, %fd116, %fd171;
	cvt.s64.s32 	%rd35, %r38;
	mul.wide.s32 	%rd36, %r38, 8;
	add.s64 	%rd37, %rd13, %rd36;
	ld.global.f64 	%fd173, [%rd37+72];
	mul.f64 	%fd174, %fd43, %fd173;
	ld.global.f64 	%fd175, [%rd37+80];
	mul.f64 	%fd176, %fd43, %fd175;
	mul.f64 	%fd177, %fd49, %fd176;
	fma.rn.f64 	%fd178, %fd46, %fd174, %fd177;
	ld.global.f64 	%fd179, [%rd37+88];
	mul.f64 	%fd180, %fd43, %fd179;
	ld.global.f64 	%fd181, [%rd37+96];
	mul.f64 	%fd182, %fd43, %fd181;
	mul.f64 	%fd183, %fd57, %fd182;
	fma.rn.f64 	%fd184, %fd54, %fd180, %fd183;
	add.f64 	%fd185, %fd178, %fd184;
	add.s64 	%rd38, %rd35, %rd16;
	shl.b64 	%rd39, %rd38, 3;
	add.s64 	%rd40, %rd39, %rd13;
	add.s64 	%rd41, %rd40, %rd24;
	ld.global.f64 	%fd186, [%rd40+96];
	mul.f64 	%fd187, %fd43, %fd186;
	ld.global.f64 	%fd188, [%rd40+104];
	mul.f64 	%fd189, %fd43, %fd188;
	mul.f64 	%fd190, %fd66, %fd189;
	fma.rn.f64 	%fd191, %fd63, %fd187, %fd190;
	ld.global.f64 	%fd192, [%rd40+112];
	mul.f64 	%fd193, %fd43, %fd192;
	ld.global.f64 	%fd194, [%rd40+120];
	mul.f64 	%fd195, %fd43, %fd194;
	mul.f64 	%fd196, %fd74, %fd195;
	fma.rn.f64 	%fd197, %fd71, %fd193, %fd196;
	add.f64 	%fd198, %fd191, %fd197;
	add.f64 	%fd199, %fd185, %fd198;
	add.s64 	%rd42, %rd41, 24;
	ld.global.f64 	%fd200, [%rd41+96];
	mul.f64 	%fd201, %fd43, %fd200;
	ld.global.f64 	%fd202, [%rd41+104];
	mul.f64 	%fd203, %fd43, %fd202;
	mul.f64 	%fd204, %fd84, %fd203;
	fma.rn.f64 	%fd205, %fd81, %fd201, %fd204;
	ld.global.f64 	%fd206, [%rd41+112];
	mul.f64 	%fd207, %fd43, %fd206;
	ld.global.f64 	%fd208, [%rd41+120];
	mul.f64 	%fd209, %fd43, %fd208;
	mul.f64 	%fd210, %fd92, %fd209;
	fma.rn.f64 	%fd211, %fd89, %fd207, %fd210;
	add.f64 	%fd212, %fd205, %fd211;
	add.s64 	%rd43, %rd42, %rd24;
	ld.global.f64 	%fd213, [%rd43+72];
	mul.f64 	%fd214, %fd43, %fd213;
	ld.global.f64 	%fd215, [%rd43+80];
	mul.f64 	%fd216, %fd43, %fd215;
	mul.f64 	%fd217, %fd101, %fd216;
	fma.rn.f64 	%fd218, %fd98, %fd214, %fd217;
	ld.global.f64 	%fd219, [%rd43+88];
	mul.f64 	%fd220, %fd43, %fd219;
	ld.global.f64 	%fd221, [%rd43+96];
	mul.f64 	%fd222, %fd43, %fd221;
	mul.f64 	%fd223, %fd109, %fd222;
	fma.rn.f64 	%fd224, %fd106, %fd220, %fd223;
	add.f64 	%fd225, %fd218, %fd224;
	add.f64 	%fd226, %fd212, %fd225;
	add.f64 	%fd227, %fd199, %fd226;
	cvt.s64.s32 	%rd44, %r40;
	mul.wide.s32 	%rd45, %r40, 8;
	add.s64 	%rd46, %rd13, %rd45;
	ld.global.f64 	%fd228, [%rd46+72];
	mul.f64 	%fd229, %fd45, %fd228;
	ld.global.f64 	%fd230, [%rd46+80];
	mul.f64 	%fd231, %fd45, %fd230;
	mul.f64 	%fd232, %fd49, %fd231;
	fma.rn.f64 	%fd233, %fd46, %fd229, %fd232;
	ld.global.f64 	%fd234, [%rd46+88];
	mul.f64 	%fd235, %fd45, %fd234;
	ld.global.f64 	%fd236, [%rd46+96];
	mul.f64 	%fd237, %fd45, %fd236;
	mul.f64 	%fd238, %fd57, %fd237;
	fma.rn.f64 	%fd239, %fd54, %fd235, %fd238;
	add.f64 	%fd240, %fd233, %fd239;
	add.s64 	%rd47, %rd44, %rd16;
	shl.b64 	%rd48, %rd47, 3;
	add.s64 	%rd49, %rd48, %rd13;
	add.s64 	%rd50, %rd49, %rd24;
	ld.global.f64 	%fd241, [%rd49+96];
	mul.f64 	%fd242, %fd45, %fd241;
	ld.global.f64 	%fd243, [%rd49+104];
	mul.f64 	%fd244, %fd45, %fd243;
	mul.f64 	%fd245, %fd66, %fd244;
	fma.rn.f64 	%fd246, %fd63, %fd242, %fd245;
	ld.global.f64 	%fd247, [%rd49+112];
	mul.f64 	%fd248, %fd45, %fd247;
	ld.global.f64 	%fd249, [%rd49+120];
	mul.f64 	%fd250, %fd45, %fd249;
	mul.f64 	%fd251, %fd74, %fd250;
	fma.rn.f64 	%fd252, %fd71, %fd248, %fd251;
	add.f64 	%fd253, %fd246, %fd252;
	add.f64 	%fd254, %fd240, %fd253;
	add.s64 	%rd51, %rd50, 24;
	ld.global.f64 	%fd255, [%rd50+96];
	mul.f64 	%fd256, %fd45, %fd255;
	ld.global.f64 	%fd257, [%rd50+104];
	mul.f64 	%fd258, %fd45, %fd257;
	mul.f64 	%fd259, %fd84, %fd258;
	fma.rn.f64 	%fd260, %fd81, %fd256, %fd259;
	ld.global.f64 	%fd261, [%rd50+112];
	mul.f64 	%fd262, %fd45, %fd261;
	ld.global.f64 	%fd263, [%rd50+120];
	mul.f64 	%fd264, %fd45, %fd263;
	mul.f64 	%fd265, %fd92, %fd264;
	fma.rn.f64 	%fd266, %fd89, %fd262, %fd265;
	add.f64 	%fd267, %fd260, %fd266;
	add.s64 	%rd52, %rd51, %rd24;
	ld.global.f64 	%fd268, [%rd52+72];
	mul.f64 	%fd269, %fd45, %fd268;
	ld.global.f64 	%fd270, [%rd52+80];
	mul.f64 	%fd271, %fd45, %fd270;
	mul.f64 	%fd272, %fd101, %fd271;
	fma.rn.f64 	%fd273, %fd98, %fd269, %fd272;
	ld.global.f64 	%fd274, [%rd52+88];
	mul.f64 	%fd275, %fd45, %fd274;
	ld.global.f64 	%fd276, [%rd52+96];
	mul.f64 	%fd277, %fd45, %fd276;
	mul.f64 	%fd278, %fd109, %fd277;
	fma.rn.f64 	%fd279, %fd106, %fd275, %fd278;
	add.f64 	%fd280, %fd273, %fd279;
	add.f64 	%fd281, %fd267, %fd280;
	add.f64 	%fd282, %fd254, %fd281;
	add.f64 	%fd283, %fd227, %fd282;
	add.f64 	%fd284, %fd172, %fd283;
	cvta.to.global.u64 	%rd53, %rd56;
	add.s64 	%rd54, %rd30, %rd53;
	st.global.f64 	[%rd54+104], %fd284;
	add.s32 	%r45, %r45, 1;
	setp.lt.s32 	%p2, %r45, %r6;
	@%p2 bra 	$L__BB0_2;
$L__BB0_3:
	ret;

}
	// .globl	_Z10initializePdS_S_S_S_iiiiiii
.visible .entry _Z10initializePdS_S_S_S_iiiiiii(
	.param .u64 .ptr .align 1 _Z10initializePdS_S_S_S_iiiiiii_param_0,
	.param .u64 .ptr .align 1 _Z10initializePdS_S_S_S_iiiiiii_param_1,
	.param .u64 .ptr .align 1 _Z10initializePdS_S_S_S_iiiiiii_param_2,
	.param .u64 .ptr .align 1 _Z10initializePdS_S_S_S_iiiiiii_param_3,
	.param .u64 .ptr .align 1 _Z10initializePdS_S_S_S_iiiiiii_param_4,
	.param .u32 _Z10initializePdS_S_S_S_iiiiiii_param_5,
	.param .u32 _Z10initializePdS_S_S_S_iiiiiii_param_6,
	.param .u32 _Z10initializePdS_S_S_S_iiiiiii_param_7,
	.param .u32 _Z10initializePdS_S_S_S_iiiiiii_param_8,
	.param .u32 _Z10initializePdS_S_S_S_iiiiiii_param_9,
	.param .u32 _Z10initializePdS_S_S_S_iiiiiii_param_10,
	.param .u32 _Z10initializePdS_S_S_S_iiiiiii_param_11
)
{
	.reg .pred 	%p<3>;
	.reg .b32 	%r<42>;
	.reg .b64 	%rd<80>;

	ld.param.u64 	%rd4, [_Z10initializePdS_S_S_S_iiiiiii_param_1];
	ld.param.u64 	%rd7, [_Z10initializePdS_S_S_S_iiiiiii_param_4];
	ld.param.u32 	%r10, [_Z10initializePdS_S_S_S_iiiiiii_param_5];
	ld.param.u32 	%r11, [_Z10initializePdS_S_S_S_iiiiiii_param_6];
	ld.param.u32 	%r13, [_Z10initializePdS_S_S_S_iiiiiii_param_7];
	ld.param.u32 	%r12, [_Z10initializePdS_S_S_S_iiiiiii_param_11];
	mov.u32 	%r1, %ntid.z;
	div.u32 	%r2, %r13, %r1;
	mov.u32 	%r14, %tid.x;
	mov.u32 	%r15, %ntid.x;
	mov.u32 	%r16, %ctaid.x;
	mad.lo.s32 	%r17, %r15, %r16, %r14;
	mul.lo.s32 	%r41, %r12, %r17;
	setp.lt.s32 	%p1, %r12, 1;
	@%p1 bra 	$L__BB1_3;
	mov.u32 	%r18, %ctaid.y;
	div.u32 	%r19, %r18, %r2;
	mov.u32 	%r20, %ntid.y;
	mul.lo.s32 	%r21, %r19, %r2;
	sub.s32 	%r22, %r18, %r21;
	mov.u32 	%r23, %tid.y;
	mad.lo.s32 	%r24, %r22, %r20, %r23;
	mov.u32 	%r25, %tid.z;
	mad.lo.s32 	%r26, %r19, %r1, %r25;
	mad.lo.s32 	%r27, %r26, %r11, %r24;
	mul.lo.s32 	%r4, %r27, %r10;
	add.s32 	%r28, %r11, %r10;
	mad.lo.s32 	%r29, %r26, %r28, %r24;
	mul.lo.s32 	%r30, %r29, 3;
	mad.lo.s32 	%r5, %r26, 9, %r30;
	add.s32 	%r31, %r10, 3;
	mul.lo.s32 	%r32, %r31, %r11;
	mad.lo.s32 	%r6, %r10, 3, %r32;
	add.s32 	%r7, %r41, %r12;
	cvta.to.global.u64 	%rd1, %rd7;
	cvta.to.global.u64 	%rd2, %rd4;
	mul.wide.s32 	%rd21, %r6, 8;
	cvt.s64.s32 	%rd29, %r10;
	mul.wide.s32 	%rd30, %r10, 8;
$L__BB1_2:
	ld.param.u64 	%rd79, [_Z10initializePdS_S_S_S_iiiiiii_param_3];
	ld.param.u64 	%rd78, [_Z10initializePdS_S_S_S_iiiiiii_param_2];
	ld.param.u64 	%rd77, [_Z10initializePdS_S_S_S_iiiiiii_param_0];
	add.s32 	%r33, %r41, %r4;
	cvta.to.global.u64 	%rd8, %rd78;
	mul.wide.s32 	%rd9, %r33, 8;
	add.s64 	%rd10, %rd8, %rd9;
	mov.b64 	%rd11, 4596373779694328218;
	st.global.u64 	[%rd10], %rd11;
	cvta.to.global.u64 	%rd12, %rd79;
	add.s64 	%rd13, %rd12, %rd9;
	mov.b64 	%rd14, 4599075939470750516;
	st.global.u64 	[%rd13], %rd14;
	add.s64 	%rd15, %rd1, %rd9;
	mov.b64 	%rd16, 4600877379321698714;
	st.global.u64 	[%rd15], %rd16;
	add.s32 	%r34, %r33, %r5;
	cvta.to.global.u64 	%rd17, %rd77;
	mul.wide.s32 	%rd18, %r34, 8;
	add.s64 	%rd19, %rd17, %rd18;
	mov.b64 	%rd20, 4591870180066957722;
	st.global.u64 	[%rd19], %rd20;
	add.s32 	%r35, %r6, %r34;
	add.s32 	%r36, %r35, %r6;
	add.s64 	%rd22, %rd19, %rd21;
	st.global.u64 	[%rd22+72], %rd20;
	add.s32 	%r37, %r36, 9;
	add.s32 	%r38, %r37, %r6;
	cvt.s64.s32 	%rd23, %r37;
	mul.wide.s32 	%rd24, %r37, 8;
	add.s64 	%rd25, %rd17, %rd24;
	st.global.u64 	[%rd25+72], %rd20;
	add.s32 	%r39, %r38, 9;
	cvt.s64.s32 	%rd26, %r39;
	mul.wide.s32 	%rd27, %r39, 8;
	add.s64 	%rd28, %rd17, %rd27;
	st.global.u64 	[%rd28+72], %rd20;
	add.s32 	%r40, %r34, %r10;
	add.s64 	%rd31, %rd19, %rd30;
	st.global.u64 	[%rd31+24], %rd20;
	cvt.s64.s32 	%rd32, %r35;
	add.s64 	%rd33, %rd32, %rd29;
	add.s64 	%rd34, %rd33, 3;
	shl.b64 	%rd35, %rd34, 3;
	add.s64 	%rd36, %rd17, %rd35;
	st.global.u64 	[%rd36+72], %rd20;
	add.s64 	%rd37, %rd23, %rd29;
	add.s64 	%rd38, %rd37, 3;
	shl.b64 	%rd39, %rd38, 3;
	add.s64 	%rd40, %rd17, %rd39;
	st.global.u64 	[%rd40+72], %rd20;
	add.s64 	%rd41, %rd26, %rd29;
	add.s64 	%rd42, %rd41, 3;
	shl.b64 	%rd43, %rd42, 3;
	add.s64 	%rd44, %rd17, %rd43;
	st.global.u64 	[%rd44+72], %rd20;
	cvt.s64.s32 	%rd45, %r40;
	add.s64 	%rd46, %rd45, %rd29;
	add.s64 	%rd47, %rd46, 3;
	shl.b64 	%rd48, %rd47, 3;
	add.s64 	%rd49, %rd17, %rd48;
	st.global.u64 	[%rd49+24], %rd20;
	add.s64 	%rd50, %rd34, %rd29;
	add.s64 	%rd51, %rd50, 3;
	shl.b64 	%rd52, %rd51, 3;
	add.s64 	%rd53, %rd17, %rd52;
	st.global.u64 	[%rd53+72], %rd20;
	add.s64 	%rd54, %rd38, %rd29;
	add.s64 	%rd55, %rd54, 3;
	shl.b64 	%rd56, %rd55, 3;
	add.s64 	%rd57, %rd17, %rd56;
	st.global.u64 	[%rd57+72], %rd20;
	add.s64 	%rd58, %rd42, %rd29;
	add.s64 	%rd59, %rd58, 3;
	shl.b64 	%rd60, %rd59, 3;
	add.s64 	%rd61, %rd17, %rd60;
	st.global.u64 	[%rd61+72], %rd20;
	add.s64 	%rd62, %rd47, %rd29;
	shl.b64 	%rd63, %rd62, 3;
	add.s64 	%rd64, %rd63, %rd17;
	st.global.u64 	[%rd64+48], %rd20;
	add.s64 	%rd65, %rd51, %rd29;
	shl.b64 	%rd66, %rd65, 3;
	add.s64 	%rd67, %rd66, %rd17;
	st.global.u64 	[%rd67+96], %rd20;
	add.s64 	%rd68, %rd55, %rd29;
	shl.b64 	%rd69, %rd68, 3;
	add.s64 	%rd70, %rd69, %rd17;
	st.global.u64 	[%rd70+96], %rd20;
	add.s64 	%rd71, %rd59, %rd29;
	shl.b64 	%rd72, %rd71, 3;
	add.s64 	%rd73, %rd72, %rd17;
	st.global.u64 	[%rd73+96], %rd20;
	st.global.u64 	[%rd19+8], %rd20;
	st.global.u64 	[%rd22+80], %rd20;
	st.global.u64 	[%rd25+80], %rd20;
	st.global.u64 	[%rd28+80], %rd20;
	st.global.u64 	[%rd31+32], %rd20;
	shl.b64 	%rd74, %rd33, 3;
	st.global.u64 	[%rd36+80], %rd20;
	st.global.u64 	[%rd40+80], %rd20;
	st.global.u64 	[%rd44+80], %rd20;
	st.global.u64 	[%rd49+32], %rd20;
	st.global.u64 	[%rd53+80], %rd20;
	st.global.u64 	[%rd57+80], %rd20;
	st.global.u64 	[%rd61+80], %rd20;
	st.global.u64 	[%rd64+56], %rd20;
	st.global.u64 	[%rd67+104], %rd20;
	st.global.u64 	[%rd70+104], %rd20;
	st.global.u64 	[%rd73+104], %rd20;
	st.global.u64 	[%rd19+16], %rd20;
	st.global.u64 	[%rd22+88], %rd20;
	st.global.u64 	[%rd25+88], %rd20;
	st.global.u64 	[%rd28+88], %rd20;
	st.global.u64 	[%rd31+40], %rd20;
	st.global.u64 	[%rd36+88], %rd20;
	st.global.u64 	[%rd40+88], %rd20;
	st.global.u64 	[%rd44+88], %rd20;
	st.global.u64 	[%rd49+40], %rd20;
	st.global.u64 	[%rd53+88], %rd20;
	st.global.u64 	[%rd57+88], %rd20;
	st.global.u64 	[%rd61+88], %rd20;
	st.global.u64 	[%rd64+64], %rd20;
	st.global.u64 	[%rd67+112], %rd20;
	st.global.u64 	[%rd70+112], %rd20;
	st.global.u64 	[%rd73+112], %rd20;
	st.global.u64 	[%rd19+24], %rd20;
	st.global.u64 	[%rd22+96], %rd20;
	st.global.u64 	[%rd25+96], %rd20;
	st.global.u64 	[%rd28+96], %rd20;
	st.global.u64 	[%rd31+48], %rd20;
	st.global.u64 	[%rd36+96], %rd20;
	st.global.u64 	[%rd40+96], %rd20;
	st.global.u64 	[%rd44+96], %rd20;
	st.global.u64 	[%rd49+48], %rd20;
	st.global.u64 	[%rd53+96], %rd20;
	st.global.u64 	[%rd57+96], %rd20;
	st.global.u64 	[%rd61+96], %rd20;
	st.global.u64 	[%rd64+72], %rd20;
	st.global.u64 	[%rd67+120], %rd20;
	st.global.u64 	[%rd70+120], %rd20;
	st.global.u64 	[%rd73+120], %rd20;
	add.s64 	%rd75, %rd74, %rd2;
	mov.b64 	%rd76, 4607632778762754458;
	st.global.u64 	[%rd75+104], %rd76;
	add.s32 	%r41, %r41, 1;
	setp.lt.s32 	%p2, %r41, %r7;
	@%p2 bra 	$L__BB1_2;
$L__BB1_3:
	ret;

}


// ===== COMPILED SASS (sm_100) =====

	.target	sm_100

	.elftype	@"ET_EXEC"


//--------------------- .note.nv.tkinfo           --------------------------
	.section	.note.nv.tkinfo,"",@"SHT_NOTE"
	.sectionflags	@"SHF_NOTE_NV_TKINFO"
	.tkinfo
        /*0018*/ 	.word	0x00000002
        /*0030*/ 	.string	""
        /*0030*/ 	.string	"ptxas"
        /*0030*/ 	.string	"Cuda compilation tools, release 13.0, V13.0.88"
        /*0030*/ 	.string	"Build cuda_13.0.r13.0/compiler.36424714_0"
        /*0030*/ 	.string	"-arch sm_100 -m 64 "



//--------------------- .note.nv.cuinfo           --------------------------
	.section	.note.nv.cuinfo,"",@"SHT_NOTE"
	.sectionflags	@"SHF_NOTE_NV_CUINFO"
        /*0018*/ 	.short	0x0002
        /*001a*/ 	.short	0x0064
        /*001c*/ 	.short	0x0082
	.zero		2


//--------------------- .nv.info                  --------------------------
	.section	.nv.info,"",@"SHT_CUDA_INFO"
	.align	4


	//----- nvinfo : EIATTR_REGCOUNT
	.align		4
        /*0000*/ 	.byte	0x04, 0x2f
        /*0002*/ 	.short	(.L_1 - .L_0)
	.align		4
.L_0:
        /*0004*/ 	.word	index@(_Z22tricubic_interpolationPPdS_S_S_S_S_iiiiiii)
        /*0008*/ 	.word	0x00000040


	//----- nvinfo : EIATTR_FRAME_SIZE
	.align		4
.L_1:
        /*000c*/ 	.byte	0x04, 0x11
        /*000e*/ 	.short	(.L_3 - .L_2)
	.align		4
.L_2:
        /*0010*/ 	.word	index@(_Z22tricubic_interpolationPPdS_S_S_S_S_iiiiiii)
        /*0014*/ 	.word	0x00000000


	//----- nvinfo : EIATTR_REGCOUNT
	.align		4
.L_3:
        /*0018*/ 	.byte	0x04, 0x2f
        /*001a*/ 	.short	(.L_5 - .L_4)
	.align		4
.L_4:
        /*001c*/ 	.word	index@(_Z10initializePdS_S_S_S_iiiiiii)
        /*0020*/ 	.word	0x00000030


	//----- nvinfo : EIATTR_FRAME_SIZE
	.align		4
.L_5:
        /*0024*/ 	.byte	0x04, 0x11
        /*0026*/ 	.short	(.L_7 - .L_6)
	.align		4
.L_6:
        /*0028*/ 	.word	index@(_Z10initializePdS_S_S_S_iiiiiii)
        /*002c*/ 	.word	0x00000000


	//----- nvinfo : EIATTR_MIN_STACK_SIZE
	.align		4
.L_7:
        /*0030*/ 	.byte	0x04, 0x12
        /*0032*/ 	.short	(.L_9 - .L_8)
	.align		4
.L_8:
        /*0034*/ 	.word	index@(_Z10initializePdS_S_S_S_iiiiiii)
        /*0038*/ 	.word	0x00000000


	//----- nvinfo : EIATTR_MIN_STACK_SIZE
	.align		4
.L_9:
        /*003c*/ 	.byte	0x04, 0x12
        /*003e*/ 	.short	(.L_11 - .L_10)
	.align		4
.L_10:
        /*0040*/ 	.word	index@(_Z22tricubic_interpolationPPdS_S_S_S_S_iiiiiii)
        /*0044*/ 	.word	0x00000000
.L_11:


//--------------------- .nv.compat                --------------------------
	.section	.nv.compat,"",@"SHT_CUDA_COMPAT_INFO"
	.align	4
        /*0000*/ 	.byte	0x02, 0x09, 0x00, 0x00, 0x02, 0x02, 0x01, 0x00, 0x02, 0x05, 0x05, 0x00, 0x03, 0x07, 0x01, 0x01
        /*0010*/ 	.byte	0x02, 0x03, 0x00, 0x00, 0x02, 0x06, 0x01, 0x00, 0x04, 0x0b, 0x08, 0x00, 0x01, 0x00, 0x00, 0x00
        /*0020*/ 	.byte	0x00, 0x00, 0x00, 0x00


//--------------------- .nv.info._Z10initializePdS_S_S_S_iiiiiii --------------------------
	.section	.nv.info._Z10initializePdS_S_S_S_iiiiiii,"",@"SHT_CUDA_INFO"
	.sectionflags	@""
	.align	4


	//----- nvinfo : EIATTR_CUDA_API_VERSION
	.align		4
        /*0000*/ 	.byte	0x04, 0x37
        /*0002*/ 	.short	(.L_13 - .L_12)
.L_12:
        /*0004*/ 	.word	0x00000082


	//----- nvinfo : EIATTR_KPARAM_INFO
	.align		4
.L_13:
        /*0008*/ 	.byte	0x04, 0x17
        /*000a*/ 	.short	(.L_15 - .L_14)
.L_14:
        /*000c*/ 	.word	0x00000000
        /*0010*/ 	.short	0x000b
        /*0012*/ 	.short	0x0040
        /*0014*/ 	.byte	0x00, 0xf0, 0x11, 0x00


	//----- nvinfo : EIATTR_KPARAM_INFO
	.align		4
.L_15:
        /*0018*/ 	.byte	0x04, 0x17
        /*001a*/ 	.short	(.L_17 - .L_16)
.L_16:
        /*001c*/ 	.word	0x00000000
        /*0020*/ 	.short	0x000a
        /*0022*/ 	.short	0x003c
        /*0024*/ 	.byte	0x00, 0xf0, 0x11, 0x00


	//----- nvinfo : EIATTR_KPARAM_INFO
	.align		4
.L_17:
        /*0028*/ 	.byte	0x04, 0x17
        /*002a*/ 	.short	(.L_19 - .L_18)
.L_18:
        /*002c*/ 	.word	0x00000000
        /*0030*/ 	.short	0x0009
        /*0032*/ 	.short	0x0038
        /*0034*/ 	.byte	0x00, 0xf0, 0x11, 0x00


	//----- nvinfo : EIATTR_KPARAM_INFO
	.align		4
.L_19:
        /*0038*/ 	.byte	0x04, 0x17
        /*003a*/ 	.short	(.L_21 - .L_20)
.L_20:
        /*003c*/ 	.word	0x00000000
        /*0040*/ 	.short	0x0008
        /*0042*/ 	.short	0x0034
        /*0044*/ 	.byte	0x00, 0xf0, 0x11, 0x00


	//----- nvinfo : EIATTR_KPARAM_INFO
	.align		4
.L_21:
        /*0048*/ 	.byte	0x04, 0x17
        /*004a*/ 	.short	(.L_23 - .L_22)
.L_22:
        /*004c*/ 	.word	0x00000000
        /*0050*/ 	.short	0x0007
        /*0052*/ 	.short	0x0030
        /*0054*/ 	.byte	0x00, 0xf0, 0x11, 0x00


	//----- nvinfo : EIATTR_KPARAM_INFO
	.align		4
.L_23:
        /*0058*/ 	.byte	0x04, 0x17
        /*005a*/ 	.short	(.L_25 - .L_24)
.L_24:
        /*005c*/ 	.word	0x00000000
        /*0060*/ 	.short	0x0006
        /*0062*/ 	.short	0x002c
        /*0064*/ 	.byte	0x00, 0xf0, 0x11, 0x00


	//----- nvinfo : EIATTR_KPARAM_INFO
	.align		4
.L_25:
        /*0068*/ 	.byte	0x04, 0x17
        /*006a*/ 	.short	(.L_27 - .L_26)
.L_26:
        /*006c*/ 	.word	0x00000000
        /*0070*/ 	.short	0x0005
        /*0072*/ 	.short	0x0028
        /*0074*/ 	.byte	0x00, 0xf0, 0x11, 0x00


	//----- nvinfo : EIATTR_KPARAM_INFO
	.align		4
.L_27:
        /*0078*/ 	.byte	0x04, 0x17
        /*007a*/ 	.short	(.L_29 - .L_28)
.L_28:
        /*007c*/ 	.word	0x00000000
        /*0080*/ 	.short	0x0004
        /*0082*/ 	.short	0x0020
        /*0084*/ 	.byte	0x00, 0xf5, 0x21, 0x00


	//----- nvinfo : EIATTR_KPARAM_INFO
	.align		4
.L_29:
        /*0088*/ 	.byte	0x04, 0x17
        /*008a*/ 	.short	(.L_31 - .L_30)
.L_30:
        /*008c*/ 	.word	0x00000000
        /*0090*/ 	.short	0x0003
        /*0092*/ 	.short	0x0018
        /*0094*/ 	.byte	0x00, 0xf5, 0x21, 0x00


	//----- nvinfo : EIATTR_KPARAM_INFO
	.align		4
.L_31:
        /*0098*/ 	.byte	0x04, 0x17
        /*009a*/ 	.short	(.L_33 - .L_32)
.L_32:
        /*009c*/ 	.word	0x00000000
        /*00a0*/ 	.short	0x0002
        /*00a2*/ 	.short	0x0010
        /*00a4*/ 	.byte	0x00, 0xf5, 0x21, 0x00


	//----- nvinfo : EIATTR_KPARAM_INFO
	.align		4
.L_33:
        /*00a8*/ 	.byte	0x04, 0x17
        /*00aa*/ 	.short	(.L_35 - .L_34)
.L_34:
        /*00ac*/ 	.word	0x00000000
        /*00b0*/ 	.short	0x0001
        /*00b2*/ 	.short	0x0008
        /*00b4*/ 	.byte	0x00, 0xf5, 0x21, 0x00


	//----- nvinfo : EIATTR_KPARAM_INFO
	.align		4
.L_35:
        /*00b8*/ 	.byte	0x04, 0x17
        /*00ba*/ 	.short	(.L_37 - .L_36)
.L_36:
        /*00bc*/ 	.word	0x00000000
        /*00c0*/ 	.short	0x0000
        /*00c2*/ 	.short	0x0000
        /*00c4*/ 	.byte	0x00, 0xf5, 0x21, 0x00


	//----- nvinfo : EIATTR_SPARSE_MMA_MASK
	.align		4
.L_37:
        /*00c8*/ 	.byte	0x03, 0x50
        /*00ca*/ 	.short	0x0000


	//----- nvinfo : EIATTR_MAXREG_COUNT
	.align		4
        /*00cc*/ 	.byte	0x03, 0x1b
        /*00ce*/ 	.short	0x00ff


	//----- nvinfo : EIATTR_MERCURY_ISA_VERSION
	.align		4
        /*00d0*/ 	.byte	0x03, 0x5f
        /*00d2*/ 	.short	0x0101


	//----- nvinfo : EIATTR_VRC_CTA_INIT_COUNT
	.align		4
        /*00d4*/ 	.byte	0x02, 0x4a
	.zero		1
	.zero		1


	//----- nvinfo : EIATTR_EXIT_INSTR_OFFSETS
	.align		4
        /*00d8*/ 	.byte	0x04, 0x1c
        /*00da*/ 	.short	(.L_39 - .L_38)


	//   ....[0]....
.L_38:
        /*00dc*/ 	.word	0x00000180


	//   ....[1]....
        /*00e0*/ 	.word	0x00000e80


	//----- nvinfo : EIATTR_CRS_STACK_SIZE
	.align		4
.L_39:
        /*00e4*/ 	.byte	0x04, 0x1e
        /*00e6*/ 	.short	(.L_41 - .L_40)
.L_40:
        /*00e8*/ 	.word	0x00000000


	//----- nvinfo : EIATTR_CBANK_PARAM_SIZE
	.align		4
.L_41:
        /*00ec*/ 	.byte	0x03, 0x19
        /*00ee*/ 	.short	0x0044


	//----- nvinfo : EIATTR_PARAM_CBANK
	.align		4
        /*00f0*/ 	.byte	0x04, 0x0a
        /*00f2*/ 	.short	(.L_43 - .L_42)
	.align		4
.L_42:
        /*00f4*/ 	.word	index@(.nv.constant0._Z10initializePdS_S_S_S_iiiiiii)
        /*00f8*/ 	.short	0x0380
        /*00fa*/ 	.short	0x0044


	//----- nvinfo : EIATTR_SW_WAR
	.align		4
.L_43:
        /*00fc*/ 	.byte	0x04, 0x36
        /*00fe*/ 	.short	(.L_45 - .L_44)
.L_44:
        /*0100*/ 	.word	0x00000008
.L_45:


//--------------------- .nv.info._Z22tricubic_interpolationPPdS_S_S_S_S_iiiiiii --------------------------
	.section	.nv.info._Z22tricubic_interpolationPPdS_S_S_S_S_iiiiiii,"",@"SHT_CUDA_INFO"
	.sectionflags	@""
	.align	4


	//----- nvinfo : EIATTR_CUDA_API_VERSION
	.align		4
        /*0000*/ 	.byte	0x04, 0x37
        /*0002*/ 	.short	(.L_47 - .L_46)
.L_46:
        /*0004*/ 	.word	0x00000082


	//----- nvinfo : EIATTR_KPARAM_INFO
	.align		4
.L_47:
        /*0008*/ 	.byte	0x04, 0x17
        /*000a*/ 	.short	(.L_49 - .L_48)
.L_48:
        /*000c*/ 	.word	0x00000000
        /*0010*/ 	.short	0x000c
        /*0012*/ 	.short	0x0048
        /*0014*/ 	.byte	0x00, 0xf0, 0x11, 0x00


	//----- nvinfo : EIATTR_KPARAM_INFO
	.align		4
.L_49:
        /*0018*/ 	.byte	0x04, 0x17
        /*001a*/ 	.short	(.L_51 - .L_50)
.L_50:
        /*001c*/ 	.word	0x00000000
        /*0020*/ 	.short	0x000b
        /*0022*/ 	.short	0x0044
        /*0024*/ 	.byte	0x00, 0xf0, 0x11, 0x00


	//----- nvinfo : EIATTR_KPARAM_INFO
	.align		4
.L_51:
        /*0028*/ 	.byte	0x04, 0x17
        /*002a*/ 	.short	(.L_53 - .L_52)
.L_52:
        /*002c*/ 	.word	0x00000000
        /*0030*/ 	.short	0x000a
        /*0032*/ 	.short	0x0040
        /*0034*/ 	.byte	0x00, 0xf0, 0x11, 0x00


	//----- nvinfo : EIATTR_KPARAM_INFO
	.align		4
.L_53:
        /*0038*/ 	.byte	0x04, 0x17
        /*003a*/ 	.short	(.L_55 - .L_54)
.L_54:
        /*003c*/ 	.word	0x00000000
        /*0040*/ 	.short	0x0009
        /*0042*/ 	.short	0x003c
        /*0044*/ 	.byte	0x00, 0xf0, 0x11, 0x00


	//----- nvinfo : EIATTR_KPARAM_INFO
	.align		4
.L_55:
        /*0048*/ 	.byte	0x04, 0x17
        /*004a*/ 	.short	(.L_57 - .L_56)
.L_56:
        /*004c*/ 	.word	0x00000000
        /*0050*/ 	.short	0x0008
        /*0052*/ 	.short	0x0038
        /*0054*/ 	.byte	0x00, 0xf0, 0x11, 0x00


	//----- nvinfo : EIATTR_KPARAM_INFO
	.align		4
.L_57:
        /*0058*/ 	.byte	0x04, 0x17
        /*005a*/ 	.short	(.L_59 - .L_58)
.L_58:
        /*005c*/ 	.word	0x00000000
        /*0060*/ 	.short	0x0007
        /*0062*/ 	.short	0x0034
        /*0064*/ 	.byte	0x00, 0xf0, 0x11, 0x00


	//----- nvinfo : EIATTR_KPARAM_INFO
	.align		4
.L_59:
        /*0068*/ 	.byte	0x04, 0x17
        /*006a*/ 	.short	(.L_61 - .L_60)
.L_60:
        /*006c*/ 	.word	0x00000000
        /*0070*/ 	.short	0x0006
        /*0072*/ 	.short	0x0030
        /*0074*/ 	.byte	0x00, 0xf0, 0x11, 0x00


	//----- nvinfo : EIATTR_KPARAM_INFO
	.align		4
.L_61:
        /*0078*/ 	.byte	0x04, 0x17
        /*007a*/ 	.short	(.L_63 - .L_62)
.L_62:
        /*007c*/ 	.word	0x00000000
        /*0080*/ 	.short	0x0005
        /*0082*/ 	.short	0x0028
        /*0084*/ 	.byte	0x00, 0xf5, 0x21, 0x00


	//----- nvinfo : EIATTR_KPARAM_INFO
	.align		4
.L_63:
        /*0088*/ 	.byte	0x04, 0x17
        /*008a*/ 	.short	(.L_65 - .L_64)
.L_64:
        /*008c*/ 	.word	0x00000000
        /*0090*/ 	.short	0x0004
        /*0092*/ 	.short	0x0020
        /*0094*/ 	.byte	0x00, 0xf5, 0x21, 0x00


	//----- nvinfo : EIATTR_KPARAM_INFO
	.align		4
.L_65:
        /*0098*/ 	.byte	0x04, 0x17
        /*009a*/ 	.short	(.L_67 - .L_66)
.L_66:
        /*009c*/ 	.word	0x00000000
        /*00a0*/ 	.short	0x0003
        /*00a2*/ 	.short	0x0018
        /*00a4*/ 	.byte	0x00, 0xf5, 0x21, 0x00


	//----- nvinfo : EIATTR_KPARAM_INFO
	.align		4
.L_67:
        /*00a8*/ 	.byte	0x04, 0x17
        /*00aa*/ 	.short	(.L_69 - .L_68)
.L_68:
        /*00ac*/ 	.word	0x00000000
        /*00b0*/ 	.short	0x0002
        /*00b2*/ 	.short	0x0010
        /*00b4*/ 	.byte	0x00, 0xf5, 0x21, 0x00


	//----- nvinfo : EIATTR_KPARAM_INFO
	.align		4
.L_69:
        /*00b8*/ 	.byte	0x04, 0x17
        /*00ba*/ 	.short	(.L_71 - .L_70)
.L_70:
        /*00bc*/ 	.word	0x00000000
        /*00c0*/ 	.short	0x0001
        /*00c2*/ 	.short	0x0008
        /*00c4*/ 	.byte	0x00, 0xf5, 0x21, 0x00


	//----- nvinfo : EIATTR_KPARAM_INFO
	.align		4
.L_71:
        /*00c8*/ 	.byte	0x04, 0x17
        /*00ca*/ 	.short	(.L_73 - .L_72)
.L_72:
        /*00cc*/ 	.word	0x00000000
        /*00d0*/ 	.short	0x0000
        /*00d2*/ 	.short	0x0000
        /*00d4*/ 	.byte	0x00, 0xf5, 0x21, 0x00


	//----- nvinfo : EIATTR_SPARSE_MMA_MASK
	.align		4
.L_73:
        /*00d8*/ 	.byte	0x03, 0x50
        /*00da*/ 	.short	0x0000


	//----- nvinfo : EIATTR_MAXREG_COUNT
	.align		4
        /*00dc*/ 	.byte	0x03, 0x1b
        /*00de*/ 	.short	0x00ff


	//----- nvinfo : EIATTR_MERCURY_ISA_VERSION
	.align		4
        /*00e0*/ 	.byte	0x03, 0x5f
        /*00e2*/ 	.short	0x0101


	//----- nvinfo : EIATTR_VRC_CTA_INIT_COUNT
	.align		4
        /*00e4*/ 	.byte	0x02, 0x4a
	.zero		1
	.zero		1


	//----- nvinfo : EIATTR_EXIT_INSTR_OFFSETS
	.align		4
        /*00e8*/ 	.byte	0x04, 0x1c
        /*00ea*/ 	.short	(.L_75 - .L_74)


	//   ....[0]....
.L_74:
        /*00ec*/ 	.word	0x00000180


	//   ....[1]....
        /*00f0*/ 	.word	0x00001bb0


	//----- nvinfo : EIATTR_CRS_STACK_SIZE
	.align		4
.L_75:
        /*00f4*/ 	.byte	0x04, 0x1e
        /*00f6*/ 	.short	(.L_77 - .L_76)
.L_76:
        /*00f8*/ 	.word	0x00000000


	//----- nvinfo : EIATTR_CBANK_PARAM_SIZE
	.align		4
.L_77:
        /*00fc*/ 	.byte	0x03, 0x19
        /*00fe*/ 	.short	0x004c


	//----- nvinfo : EIATTR_PARAM_CBANK
	.align		4
        /*0100*/ 	.byte	0x04, 0x0a
        /*0102*/ 	.short	(.L_79 - .L_78)
	.align		4
.L_78:
        /*0104*/ 	.word	index@(.nv.constant0._Z22tricubic_interpolationPPdS_S_S_S_S_iiiiiii)
        /*0108*/ 	.short	0x0380
        /*010a*/ 	.short	0x004c


	//----- nvinfo : EIATTR_SW_WAR
	.align		4
.L_79:
        /*010c*/ 	.byte	0x04, 0x36
        /*010e*/ 	.short	(.L_81 - .L_80)
.L_80:
        /*0110*/ 	.word	0x00000008
.L_81:


//--------------------- .nv.callgraph             --------------------------
	.section	.nv.callgraph,"",@"SHT_CUDA_CALLGRAPH"
	.align	4
	.sectionentsize	8
	.align		4
        /*0000*/ 	.word	0x00000000
	.align		4
        /*0004*/ 	.word	0xffffffff
	.align		4
        /*0008*/ 	.word	0x00000000
	.align		4
        /*000c*/ 	.word	0xfffffffe
	.align		4
        /*0010*/ 	.word	0x00000000
	.align		4
        /*0014*/ 	.word	0xfffffffd
	.align		4
        /*0018*/ 	.word	0x00000000
	.align		4
        /*001c*/ 	.word	0xfffffffc


//--------------------- .text._Z10initializePdS_S_S_S_iiiiiii --------------------------
	.section	.text._Z10initializePdS_S_S_S_iiiiiii,"ax",@progbits
	.align	128
        .global         _Z10initializePdS_S_S_S_iiiiiii
        .type           _Z10initializePdS_S_S_S_iiiiiii,@function
        .size           _Z10initializePdS_S_S_S_iiiiiii,(.L_x_4 - _Z10initializePdS_S_S_S_iiiiiii)
        .other          _Z10initializePdS_S_S_S_iiiiiii,@"STO_CUDA_ENTRY STV_DEFAULT"
_Z10initializePdS_S_S_S_iiiiiii:
.text._Z10initializePdS_S_S_S_iiiiiii:
[----:B------:R-:W-:Y:S01]  /*0000*/  LDC R1, c[0x0][0x37c] ;  /* 0x0000df00ff017b82 */ /* 0x000fe20000000800 */
[----:B------:R-:W0:Y:S07]  /*0010*/  LDCU UR6, c[0x0][0x368] ;  /* 0x00006d00ff0677ac */ /* 0x000e2e0008000800 */
[----:B------:R-:W1:Y:S08]  /*0020*/  LDC R6, c[0x0][0x3b0] ;  /* 0x0000ec00ff067b82 */ /* 0x000e700000000800 */
[----:B------:R-:W2:Y:S01]  /*0030*/  LDC R8, c[0x0][0x3c0] ;  /* 0x0000f000ff087b82 */ /* 0x000ea20000000800 */
[----:B0-----:R-:W0:Y:S01]  /*0040*/  I2F.U32.RP R0, UR6 ;  /* 0x0000000600007d06 */ /* 0x001e220008209000 */
[----:B------:R-:W-:-:S07]  /*0050*/  ISETP.NE.U32.AND P2, PT, RZ, UR6, PT ;  /* 0x00000006ff007c0c */ /* 0x000fce000bf45070 */
[----:B0-----:R-:W0:Y:S01]  /*0060*/  MUFU.RCP R0, R0 ;  /* 0x0000000000007308 */ /* 0x001e220000001000 */
[----:B--2---:R-:W-:Y:S01]  /*0070*/  ISETP.GE.AND P3, PT, R8, 0x1, PT ;  /* 0x000000010800780c */ /* 0x004fe20003f66270 */
[----:B0-----:R-:W-:-:S06]  /*0080*/  VIADD R2, R0, 0xffffffe ;  /* 0x0ffffffe00027836 */ /* 0x001fcc0000000000 */
[----:B------:R0:W2:Y:S02]  /*0090*/  F2I.FTZ.U32.TRUNC.NTZ R3, R2 ;  /* 0x0000000200037305 */ /* 0x0000a4000021f000 */
[----:B0-----:R-:W-:Y:S02]  /*00a0*/  IMAD.MOV.U32 R2, RZ, RZ, RZ ;  /* 0x000000ffff027224 */ /* 0x001fe400078e00ff */
[----:B--2---:R-:W-:-:S04]  /*00b0*/  IMAD.MOV R5, RZ, RZ, -R3 ;  /* 0x000000ffff057224 */ /* 0x004fc800078e0a03 */
[----:B------:R-:W-:-:S04]  /*00c0*/  IMAD R5, R5, UR6, RZ ;  /* 0x0000000605057c24 */ /* 0x000fc8000f8e02ff */
[----:B------:R-:W-:-:S06]  /*00d0*/  IMAD.HI.U32 R3, R3, R5, R2 ;  /* 0x0000000503037227 */ /* 0x000fcc00078e0002 */
[----:B-1----:R-:W-:-:S04]  /*00e0*/  IMAD.HI.U32 R4, R3, R6, RZ ;  /* 0x0000000603047227 */ /* 0x002fc800078e00ff */
[----:B------:R-:W-:-:S04]  /*00f0*/  IMAD.MOV R3, RZ, RZ, -R4 ;  /* 0x000000ffff037224 */ /* 0x000fc800078e0a04 */
[----:B------:R-:W-:Y:S02]  /*0100*/  IMAD R0, R3, UR6, R6 ;  /* 0x0000000603007c24 */ /* 0x000fe4000f8e0206 */
[----:B------:R-:W0:Y:S03]  /*0110*/  S2R R6, SR_CTAID.X ;  /* 0x0000000000067919 */ /* 0x000e260000002500 */
[----:B------:R-:W-:-:S13]  /*0120*/  ISETP.GE.U32.AND P0, PT, R0, UR6, PT ;  /* 0x0000000600007c0c */ /* 0x000fda000bf06070 */
[----:B------:R-:W-:Y:S02]  /*0130*/  @P0 VIADD R0, R0, -UR6 ;  /* 0x8000000600000c36 */ /* 0x000fe40008000000 */
[----:B------:R-:W-:-:S03]  /*0140*/  @P0 VIADD R4, R4, 0x1 ;  /* 0x0000000104040836 */ /* 0x000fc60000000000 */
[----:B------:R-:W-:-:S13]  /*0150*/  ISETP.GE.U32.AND P1, PT, R0, UR6, PT ;  /* 0x0000000600007c0c */ /* 0x000fda000bf26070 */
[----:B------:R-:W-:Y:S01]  /*0160*/  @P1 VIADD R4, R4, 0x1 ;  /* 0x0000000104041836 */ /* 0x000fe20000000000 */
[----:B------:R-:W-:Y:S01]  /*0170*/  @!P2 LOP3.LUT R4, RZ, UR6, RZ, 0x33, !PT ;  /* 0x00000006ff04ac12 */ /* 0x000fe2000f8e33ff */
[----:B0-----:R-:W-:Y:S06]  /*0180*/  @!P3 EXIT ;  /* 0x000000000000b94d */ /* 0x001fec0003800000 */
[----:B------:R-:W0:Y:S01]  /*0190*/  I2F.U32.RP R0, R4 ;  /* 0x0000000400007306 */ /* 0x000e220000209000 */
[----:B------:R-:W1:Y:S01]  /*01a0*/  S2UR UR5, SR_CTAID.Y ;  /* 0x00000000000579c3 */ /* 0x000e620000002600 */
[----:B------:R-:W-:Y:S01]  /*01b0*/  IMAD.MOV R5, RZ, RZ, -R4 ;  /* 0x000000ffff057224 */ /* 0x000fe200078e0a04 */
[----:B------:R-:W2:Y:S01]  /*01c0*/  S2R R7, SR_TID.Y ;  /* 0x0000000000077919 */ /* 0x000ea20000002200 */
[----:B------:R-:W-:Y:S01]  /*01d0*/  ISETP.NE.U32.AND P2, PT, R4, RZ, PT ;  /* 0x000000ff0400720c */ /* 0x000fe20003f45070 */
[----:B------:R-:W3:Y:S01]  /*01e0*/  LDCU.64 UR10, c[0x0][0x3a8] ;  /* 0x00007500ff0a77ac */ /* 0x000ee20008000a00 */
[----:B------:R-:W4:Y:S01]  /*01f0*/  S2R R23, SR_TID.X ;  /* 0x0000000000177919 */ /* 0x000f220000002100 */
[----:B------:R-:W4:Y:S01]  /*0200*/  LDCU UR4, c[0x0][0x360] ;  /* 0x00006c00ff0477ac */ /* 0x000f220008000800 */
[----:B------:R-:W2:Y:S01]  /*0210*/  LDCU UR7, c[0x0][0x364] ;  /* 0x00006c80ff0777ac */ /* 0x000ea20008000800 */
[----:B0-----:R-:W0:Y:S01]  /*0220*/  MUFU.RCP R0, R0 ;  /* 0x0000000000007308 */ /* 0x001e220000001000 */
[----:B------:R-:W5:Y:S01]  /*0230*/  LDCU.64 UR8, c[0x0][0x358] ;  /* 0x00006b00ff0877ac */ /* 0x000f620008000a00 */
[----:B------:R-:W1:Y:S01]  /*0240*/  LDCU.128 UR12, c[0x0][0x380] ;  /* 0x00007000ff0c77ac */ /* 0x000e620008000c00 */
[----:B0-----:R-:W-:-:S02]  /*0250*/  IADD3 R2, PT, PT, R0, 0xffffffe, RZ ;  /* 0x0ffffffe00027810 */ /* 0x001fc40007ffe0ff */
[----:B------:R-:W0:Y:S03]  /*0260*/  S2R R0, SR_TID.Z ;  /* 0x0000000000007919 */ /* 0x000e260000002300 */
[----:B------:R5:W1:Y:S01]  /*0270*/  F2I.FTZ.U32.TRUNC.NTZ R3, R2 ;  /* 0x0000000200037305 */ /* 0x000a62000021f000 */
[----:B----4-:R-:W-:Y:S01]  /*0280*/  IMAD R23, R6, UR4, R23 ;  /* 0x0000000406177c24 */ /* 0x010fe2000f8e0217 */
[----:B---3--:R-:W-:-:S03]  /*0290*/  UIADD3 UR4, UPT, UPT, UR10, 0x3, URZ ;  /* 0x000000030a047890 */ /* 0x008fc6000fffe0ff */
[----:B------:R-:W-:Y:S01]  /*02a0*/  IMAD R23, R23, R8, RZ ;  /* 0x0000000817177224 */ /* 0x000fe200078e02ff */
[----:B------:R-:W-:Y:S01]  /*02b0*/  UIMAD UR4, UR4, UR11, URZ ;  /* 0x0000000b040472a4 */ /* 0x000fe2000f8e02ff */
[----:B-----5:R-:W-:-:S03]  /*02c0*/  IMAD.MOV.U32 R2, RZ, RZ, RZ ;  /* 0x000000ffff027224 */ /* 0x020fc600078e00ff */
[----:B------:R-:W-:Y:S01]  /*02d0*/  UIMAD UR4, UR10, 0x3, UR4 ;  /* 0x000000030a0478a4 */ /* 0x000fe2000f8e0204 */
[----:B-1----:R-:W-:-:S04]  /*02e0*/  IMAD R5, R5, R3, RZ ;  /* 0x0000000305057224 */ /* 0x002fc800078e02ff */
[----:B------:R-:W-:-:S06]  /*02f0*/  IMAD.HI.U32 R3, R3, R5, R2 ;  /* 0x0000000503037227 */ /* 0x000fcc00078e0002 */
[----:B------:R-:W-:-:S04]  /*0300*/  IMAD.HI.U32 R3, R3, UR5, RZ ;  /* 0x0000000503037c27 */ /* 0x000fc8000f8e00ff */
[----:B------:R-:W-:-:S04]  /*0310*/  IMAD.MOV R5, RZ, RZ, -R3 ;  /* 0x000000ffff057224 */ /* 0x000fc800078e0a03 */
[----:B------:R-:W-:-:S05]  /*0320*/  IMAD R5, R4, R5, UR5 ;  /* 0x0000000504057e24 */ /* 0x000fca000f8e0205 */
[----:B------:R-:W-:-:S13]  /*0330*/  ISETP.GE.U32.AND P0, PT, R5, R4, PT ;  /* 0x000000040500720c */ /* 0x000fda0003f06070 */
[----:B------:R-:W-:Y:S02]  /*0340*/  @P0 IMAD.IADD R5, R5, 0x1, -R4 ;  /* 0x0000000105050824 */ /* 0x000fe400078e0a04 */
[----:B------:R-:W-:-:S03]  /*0350*/  @P0 VIADD R3, R3, 0x1 ;  /* 0x0000000103030836 */ /* 0x000fc60000000000 */
[----:B------:R-:W-:-:S13]  /*0360*/  ISETP.GE.U32.AND P1, PT, R5, R4, PT ;  /* 0x000000040500720c */ /* 0x000fda0003f26070 */
[----:B------:R-:W-:Y:S01]  /*0370*/  @P1 VIADD R3, R3, 0x1 ;  /* 0x0000000103031836 */ /* 0x000fe20000000000 */
[----:B------:R-:W-:-:S04]  /*0380*/  @!P2 LOP3.LUT R3, RZ, R4, RZ, 0x33, !PT ;  /* 0x00000004ff03a212 */ /* 0x000fc800078e33ff */
[C---:B------:R-:W-:Y:S01]  /*0390*/  IADD3 R5, PT, PT, -R3.reuse, RZ, RZ ;  /* 0x000000ff03057210 */ /* 0x040fe20007ffe1ff */
[----:B0-----:R-:W-:-:S04]  /*03a0*/  IMAD R3, R3, UR6, R0 ;  /* 0x0000000603037c24 */ /* 0x001fc8000f8e0200 */
[----:B------:R-:W-:Y:S01]  /*03b0*/  IMAD R4, R4, R5, UR5 ;  /* 0x0000000504047e24 */ /* 0x000fe2000f8e0205 */
[----:B------:R-:W-:-:S03]  /*03c0*/  UIADD3 UR5, UPT, UPT, UR11, UR10, URZ ;  /* 0x0000000a0b057290 */ /* 0x000fc6000fffe0ff */
[----:B--2---:R-:W-:-:S04]  /*03d0*/  IMAD R4, R4, UR7, R7 ;  /* 0x0000000704047c24 */ /* 0x004fc8000f8e0207 */
[C-C-:B------:R-:W-:Y:S02]  /*03e0*/  IMAD R0, R3.reuse, UR5, R4.reuse ;  /* 0x0000000503007c24 */ /* 0x140fe4000f8e0204 */
[C---:B------:R-:W-:Y:S02]  /*03f0*/  IMAD R20, R3.reuse, UR11, R4 ;  /* 0x0000000b03147c24 */ /* 0x040fe4000f8e0204 */
[----:B------:R-:W-:Y:S02]  /*0400*/  IMAD R21, R3, 0x3, R0 ;  /* 0x0000000303157824 */ /* 0x000fe400078e0200 */
[----:B------:R-:W-:-:S07]  /*0410*/  IMAD.IADD R0, R23, 0x1, R8 ;  /* 0x0000000117007824 */ /* 0x000fce00078e0208 */
.L_x_0:
[----:B-1----:R-:W-:Y:S01]  /*0420*/  IMAD R7, R20, UR10, R23 ;  /* 0x0000000a14077c24 */ /* 0x002fe2000f8e0217 */
[----:B------:R-:W0:Y:S01]  /*0430*/  LDC.64 R26, c[0x0][0x390] ;  /* 0x0000e400ff1a7b82 */ /* 0x000e220000000a00 */
[----:B------:R-:W-:Y:S01]  /*0440*/  IMAD.U32 R5, RZ, RZ, UR10 ;  /* 0x0000000aff057e24 */ /* 0x000fe2000f8e00ff */
[----:B------:R-:W-:Y:S01]  /*0450*/  USHF.R.S32.HI UR5, URZ, 0x1f, UR10 ;  /* 0x0000001fff057899 */ /* 0x000fe2000801140a */
[----:B------:R-:W-:Y:S02]  /*0460*/  IMAD R29, R21, 0x3, R7 ;  /* 0x00000003151d7824 */ /* 0x000fe400078e0207 */
[----:B------:R-:W-:Y:S02]  /*0470*/  HFMA2 R41, -RZ, RZ, 1.9306640625, -0.0027332305908203125 ;  /* 0x3fb99999ff297431 */ /* 0x000fe400000001ff */
[----:B------:R-:W-:Y:S02]  /*0480*/  IMAD.U32 R43, RZ, RZ, UR4 ;  /* 0x00000004ff2b7e24 */ /* 0x000fe4000f8e00ff */
[----:B------:R-:W-:Y:S01]  /*0490*/  VIADD R2, R29, UR10 ;  /* 0x0000000a1d027c36 */ /* 0x000fe20008000000 */
[----:B------:R-:W1:Y:S01]  /*04a0*/  LDC.64 R32, c[0x0][0x398] ;  /* 0x0000e600ff207b82 */ /* 0x000e620000000a00 */
[----:B------:R-:W-:-:S02]  /*04b0*/  IMAD.U32 R12, RZ, RZ, UR10 ;  /* 0x0000000aff0c7e24 */ /* 0x000fc4000f8e00ff */
[----:B------:R-:W-:Y:S01]  /*04c0*/  IMAD.U32 R14, RZ, RZ, UR10 ;  /* 0x0000000aff0e7e24 */ /* 0x000fe2000f8e00ff */
[----:B------:R-:W-:Y:S01]  /*04d0*/  IADD3 R5, P0, P1, R2, 0x3, R5 ;  /* 0x0000000302057810 */ /* 0x000fe2000791e005 */
[----:B------:R-:W-:Y:S01]  /*04e0*/  IMAD.MOV.U32 R34, RZ, RZ, -0x66666666 ;  /* 0x9999999aff227424 */ /* 0x000fe200078e00ff */
[----:B------:R-:W-:Y:S01]  /*04f0*/  SHF.R.S32.HI R2, RZ, 0x1f, R2 ;  /* 0x0000001fff027819 */ /* 0x000fe20000011402 */
[----:B------:R-:W-:Y:S01]  /*0500*/  IMAD.MOV.U32 R35, RZ, RZ, 0x3fc99999 ;  /* 0x3fc99999ff237424 */ /* 0x000fe200078e00ff */
[----:B------:R-:W2:Y:S01]  /*0510*/  LDC.64 R30, c[0x0][0x3a0] ;  /* 0x0000e800ff1e7b82 */ /* 0x000ea20000000a00 */
[----:B------:R-:W-:Y:S01]  /*0520*/  IMAD.MOV.U32 R36, RZ, RZ, 0x33333334 ;  /* 0x33333334ff247424 */ /* 0x000fe200078e00ff */
[----:B------:R-:W-:Y:S01]  /*0530*/  IADD3.X R8, PT, PT, R2, UR5, RZ, P0, P1 ;  /* 0x0000000502087c10 */ /* 0x000fe200087e24ff */
[----:B------:R-:W-:Y:S01]  /*0540*/  IMAD.MOV.U32 R37, RZ, RZ, 0x3fd33333 ;  /* 0x3fd33333ff257424 */ /* 0x000fe200078e00ff */
[C---:B------:R-:W-:Y:S01]  /*0550*/  IADD3 R3, P1, PT, R5.reuse, UR10, RZ ;  /* 0x0000000a05037c10 */ /* 0x040fe2000ff3e0ff */
[----:B------:R-:W-:Y:S01]  /*0560*/  IMAD.MOV.U32 R38, RZ, RZ, -0x66666666 ;  /* 0x9999999aff267424 */ /* 0x000fe200078e00ff */
[----:B------:R-:W-:Y:S01]  /*0570*/  LEA R4, P0, R5, UR12, 0x3 ;  /* 0x0000000c05047c11 */ /* 0x000fe2000f8018ff */
[----:B------:R-:W-:Y:S01]  /*0580*/  IMAD.MOV.U32 R39, RZ, RZ, 0x3fd99999 ;  /* 0x3fd99999ff277424 */ /* 0x000fe200078e00ff */
[----:B------:R-:W-:Y:S01]  /*0590*/  IADD3.X R6, PT, PT, R8, UR5, RZ, P1, !PT ;  /* 0x0000000508067c10 */ /* 0x000fe20008ffe4ff */
[----:B0-----:R-:W-:Y:S01]  /*05a0*/  IMAD.WIDE R26, R7, 0x8, R26 ;  /* 0x00000008071a7825 */ /* 0x001fe200078e021a */
[----:B------:R-:W-:Y:S01]  /*05b0*/  LEA R2, P1, R3, UR12, 0x3 ;  /* 0x0000000c03027c11 */ /* 0x000fe2000f8218ff */
[----:B------:R-:W0:Y:S01]  /*05c0*/  LDC.64 R24, c[0x0][0x380] ;  /* 0x0000e000ff187b82 */ /* 0x000e220000000a00 */
[----:B------:R-:W-:Y:S01]  /*05d0*/  LEA.HI.X R5, R5, UR13, R8, 0x3, P0 ;  /* 0x0000000d05057c11 */ /* 0x000fe200080f1c08 */
[----:B------:R-:W-:Y:S01]  /*05e0*/  IMAD.U32 R8, RZ, RZ, UR10 ;  /* 0x0000000aff087e24 */ /* 0x000fe2000f8e00ff */
[----:B------:R-:W-:Y:S01]  /*05f0*/  LEA.HI.X R3, R3, UR13, R6, 0x3, P1 ;  /* 0x0000000d03037c11 */ /* 0x000fe200088f1c06 */
[----:B------:R-:W-:Y:S01]  /*0600*/  IMAD R6, R20, UR10, R23 ;  /* 0x0000000a14067c24 */ /* 0x000fe2000f8e0217 */
[----:B------:R0:W-:Y:S01]  /*0610*/  STG.E.64 desc[UR8][R26.64], R34 ;  /* 0x000000221a007986 */ /* 0x0001e2000c101b08 */
[----:B-1----:R-:W-:-:S04]  /*0620*/  IMAD.WIDE R32, R7, 0x8, R32 ;  /* 0x0000000807207825 */ /* 0x002fc800078e0220 */
[----:B------:R-:W-:Y:S01]  /*0630*/  IMAD.U32 R42, RZ, RZ, UR4 ;  /* 0x00000004ff2a7e24 */ /* 0x000fe2000f8e00ff */
[----:B------:R-:W-:Y:S01]  /*0640*/  STG.E.64 desc[UR8][R32.64], R36 ;  /* 0x0000002420007986 */ /* 0x000fe2000c101b08 */
[----:B------:R-:W-:Y:S02]  /*0650*/  IMAD.U32 R44, RZ, RZ, UR10 ;  /* 0x0000000aff2c7e24 */ /* 0x000fe4000f8e00ff */
[----:B--2---:R-:W-:-:S04]  /*0660*/  IMAD.WIDE R30, R7, 0x8, R30 ;  /* 0x00000008071e7825 */ /* 0x004fc800078e021e */
[----:B------:R-:W-:Y:S01]  /*0670*/  IMAD R7, R21, 0x3, R6 ;  /* 0x0000000315077824 */ /* 0x000fe200078e0206 */
[----:B------:R-:W-:Y:S01]  /*0680*/  IADD3 R6, PT, PT, R29, UR4, RZ ;  /* 0x000000041d067c10 */ /* 0x000fe2000fffe0ff */
[----:B------:R1:W-:Y:S01]  /*0690*/  STG.E.64 desc[UR8][R30.64], R38 ;  /* 0x000000261e007986 */ /* 0x0003e2000c101b08 */
[----:B------:R-:W-:Y:S02]  /*06a0*/  IMAD.MOV.U32 R40, RZ, RZ, -0x66666666 ;  /* 0x9999999aff287424 */ /* 0x000fe400078e00ff */
[----:B------:R-:W-:Y:S01]  /*06b0*/  VIADD R7, R7, UR4 ;  /* 0x0000000407077c36 */ /* 0x000fe20008000000 */
[C---:B------:R-:W-:Y:S01]  /*06c0*/  IADD3 R43, PT, PT, R6.reuse, 0x9, R43 ;  /* 0x00000009062b7810 */ /* 0x040fe20007ffe02b */
[----:B------:R-:W-:Y:S01]  /*06d0*/  VIADD R23, R23, 0x1 ;  /* 0x0000000117177836 */ /* 0x000fe20000000000 */
[----:B------:R-:W-:Y:S02]  /*06e0*/  IADD3 R9, P0, PT, R6, UR10, RZ ;  /* 0x0000000a06097c10 */ /* 0x000fe4000ff1e0ff */
[----:B------:R-:W-:Y:S01]  /*06f0*/  IADD3 R13, PT, PT, R7, UR10, RZ ;  /* 0x0000000a070d7c10 */ /* 0x000fe2000fffe0ff */
[C---:B0-----:R-:W-:Y:S01]  /*0700*/  IMAD.WIDE R26, R43.reuse, 0x8, R24 ;  /* 0x000000082b1a7825 */ /* 0x041fe200078e0218 */
[----:B------:R-:W-:-:S02]  /*0710*/  IADD3 R11, P1, P2, R43, 0x3, R8 ;  /* 0x000000032b0b7810 */ /* 0x000fc40007a3e008 */
[----:B------:R-:W-:Y:S02]  /*0720*/  LEA.HI.X.SX32 R28, R6, UR5, 0x1, P0 ;  /* 0x00000005061c7c11 */ /* 0x000fe400080f0eff */
[----:B------:R-:W-:Y:S01]  /*0730*/  SHF.R.S32.HI R7, RZ, 0x1f, R43 ;  /* 0x0000001fff077819 */ /* 0x000fe2000001142b */
[----:B-1----:R-:W-:Y:S01]  /*0740*/  IMAD.U32 R30, RZ, RZ, UR10 ;  /* 0x0000000aff1e7e24 */ /* 0x002fe2000f8e00ff */
[----:B------:R-:W-:Y:S02]  /*0750*/  LEA R6, P3, R13, UR14, 0x3 ;  /* 0x0000000e0d067c11 */ /* 0x000fe4000f8618ff */
[----:B------:R-:W-:Y:S02]  /*0760*/  IADD3 R9, P0, PT, R9, 0x3, RZ ;  /* 0x0000000309097810 */ /* 0x000fe40007f1e0ff */
[----:B------:R-:W-:Y:S02]  /*0770*/  IADD3.X R22, PT, PT, R7, UR5, RZ, P1, P2 ;  /* 0x0000000507167c10 */ /* 0x000fe40008fe44ff */
[--C-:B------:R-:W-:Y:S01]  /*0780*/  LEA.HI.X R7, R13, UR15, R28.reuse, 0x3, P3 ;  /* 0x0000000f0d077c11 */ /* 0x100fe200098f1c1c */
[----:B------:R-:W-:Y:S01]  /*0790*/  IMAD.X R28, RZ, RZ, R28, P0 ;  /* 0x000000ffff1c7224 */ /* 0x000fe200000e061c */
[----:B------:R-:W-:-:S02]  /*07a0*/  LEA R8, P0, R9, UR12, 0x3 ;  /* 0x0000000c09087c11 */ /* 0x000fc4000f8018ff */
[C---:B------:R-:W-:Y:S02]  /*07b0*/  IADD3 R13, P2, P3, R9.reuse, 0x3, R12 ;  /* 0x00000003090d7810 */ /* 0x040fe40007b5e00c */
[----:B------:R-:W-:Y:S02]  /*07c0*/  LEA.HI.X R9, R9, UR13, R28, 0x3, P0 ;  /* 0x0000000d09097c11 */ /* 0x000fe400080f1c1c */
[----:B------:R-:W-:Y:S02]  /*07d0*/  IADD3.X R28, PT, PT, R28, UR5, RZ, P2, P3 ;  /* 0x000000051c1c7c10 */ /* 0x000fe400097e64ff */
[C---:B------:R-:W-:Y:S02]  /*07e0*/  LEA R12, P0, R13.reuse, UR12, 0x3 ;  /* 0x0000000c0d0c7c11 */ /* 0x040fe4000f8018ff */
[----:B------:R-:W-:Y:S02]  /*07f0*/  IADD3 R17, P2, PT, R13, UR10, RZ ;  /* 0x0000000a0d117c10 */ /* 0x000fe4000ff5e0ff */
[----:B------:R-:W-:-:S02]  /*0800*/  LEA R10, P1, R11, UR12, 0x3 ;  /* 0x0000000c0b0a7c11 */ /* 0x000fc4000f8218ff */
[----:B------:R-:W-:Y:S02]  /*0810*/  LEA.HI.X R13, R13, UR13, R28, 0x3, P0 ;  /* 0x0000000d0d0d7c11 */ /* 0x000fe400080f1c1c */
[----:B------:R-:W-:Y:S02]  /*0820*/  IADD3 R15, P4, P5, R11, 0x3, R14 ;  /* 0x000000030b0f7810 */ /* 0x000fe40007d9e00e */
[----:B------:R-:W-:Y:S02]  /*0830*/  IADD3.X R28, PT, PT, R28, UR5, RZ, P2, !PT ;  /* 0x000000051c1c7c10 */ /* 0x000fe400097fe4ff */
[----:B------:R-:W-:Y:S02]  /*0840*/  LEA R16, P0, R17, UR12, 0x3 ;  /* 0x0000000c11107c11 */ /* 0x000fe4000f8018ff */
[----:B------:R-:W-:Y:S02]  /*0850*/  LEA.HI.X R11, R11, UR13, R22, 0x3, P1 ;  /* 0x0000000d0b0b7c11 */ /* 0x000fe400088f1c16 */
[----:B------:R-:W-:-:S02]  /*0860*/  IADD3.X R22, PT, PT, R22, UR5, RZ, P4, P5 ;  /* 0x0000000516167c10 */ /* 0x000fc4000a7ea4ff */
[----:B------:R-:W-:Y:S02]  /*0870*/  LEA R14, P1, R15, UR12, 0x3 ;  /* 0x0000000c0f0e7c11 */ /* 0x000fe4000f8218ff */
[----:B------:R-:W-:Y:S02]  /*0880*/  LEA.HI.X R17, R17, UR13, R28, 0x3, P0 ;  /* 0x0000000d11117c11 */ /* 0x000fe400080f1c1c */
[C---:B------:R-:W-:Y:S02]  /*0890*/  IADD3 R19, P3, PT, R15.reuse, UR10, RZ ;  /* 0x0000000a0f137c10 */ /* 0x040fe4000ff7e0ff */
[----:B------:R-:W-:Y:S02]  /*08a0*/  MOV R28, UR4 ;  /* 0x00000004001c7c02 */ /* 0x000fe40008000f00 */
[----:B------:R-:W-:Y:S02]  /*08b0*/  LEA.HI.X R15, R15, UR13, R22, 0x3, P1 ;  /* 0x0000000d0f0f7c11 */ /* 0x000fe400088f1c16 */
[----:B------:R-:W-:-:S02]  /*08c0*/  IADD3.X R22, PT, PT, R22, UR5, RZ, P3, !PT ;  /* 0x0000000516167c10 */ /* 0x000fc40009ffe4ff */
[----:B------:R-:W-:Y:S02]  /*08d0*/  LEA R18, P1, R19, UR12, 0x3 ;  /* 0x0000000c13127c11 */ /* 0x000fe4000f8218ff */
[----:B------:R-:W-:Y:S01]  /*08e0*/  IADD3 R45, PT, PT, R43, 0x9, R28 ;  /* 0x000000092b2d7810 */ /* 0x000fe20007ffe01c */
[----:B------:R-:W-:Y:S01]  /*08f0*/  IMAD.WIDE R28, R29, 0x8, R24 ;  /* 0x000000081d1c7825 */ /* 0x000fe200078e0218 */
[----:B------:R-:W-:Y:S02]  /*0900*/  LEA.HI.X R19, R19, UR13, R22, 0x3, P1 ;  /* 0x0000000d13137c11 */ /* 0x000fe400088f1c16 */
[C---:B------:R-:W-:Y:S01]  /*0910*/  IADD3 R37, P0, P1, R45.reuse, 0x3, R30 ;  /* 0x000000032d257810 */ /* 0x040fe2000791e01e */
[----:B------:R-:W-:Y:S01]  /*0920*/  IMAD.WIDE R32, R45, 0x8, R24 ;  /* 0x000000082d207825 */ /* 0x000fe200078e0218 */
[----:B------:R-:W-:Y:S01]  /*0930*/  SHF.R.S32.HI R45, RZ, 0x1f, R45 ;  /* 0x0000001fff2d7819 */ /* 0x000fe2000001142d */
[----:B------:R-:W-:Y:S02]  /*0940*/  STG.E.64 desc[UR8][R28.64], R40 ;  /* 0x000000281c007986 */ /* 0x000fe4000c101b08 */
[----:B------:R-:W-:Y:S01]  /*0950*/  IMAD.U32 R22, RZ, RZ, UR10 ;  /* 0x0000000aff167e24 */ /* 0x000fe2000f8e00ff */
[----:B------:R-:W-:Y:S01]  /*0960*/  IADD3.X R36, PT, PT, R45, UR5, RZ, P0, P1 ;  /* 0x000000052d247c10 */ /* 0x000fe200087e24ff */
[----:B------:R-:W-:Y:S01]  /*0970*/  IMAD.WIDE R34, R42, 0x8, R28 ;  /* 0x000000082a227825 */ /* 0x000fe200078e021c */
[----:B------:R-:W-:-:S02]  /*0980*/  LEA R24, P0, R37, UR12, 0x3 ;  /* 0x0000000c25187c11 */ /* 0x000fc4000f8018ff */
[C---:B------:R-:W-:Y:S01]  /*0990*/  IADD3 R22, P1, P2, R37.reuse, 0x3, R22 ;  /* 0x0000000325167810 */ /* 0x040fe20007a3e016 */
[----:B------:R-:W-:Y:S01]  /*09a0*/  IMAD.WIDE R30, R44, 0x8, R28 ;  /* 0x000000082c1e7825 */ /* 0x000fe200078e021c */
[----:B------:R-:W-:Y:S01]  /*09b0*/  LEA.HI.X R25, R37, UR13, R36, 0x3, P0 ;  /* 0x0000000d25197c11 */ /* 0x000fe200080f1c24 */
[----:B------:R-:W-:Y:S01]  /*09c0*/  STG.E.64 desc[UR8][R34.64+0x48], R40 ;  /* 0x0000482822007986 */ /* 0x000fe2000c101b08 */
[----:B------:R-:W-:Y:S01]  /*09d0*/  IADD3.X R37, PT, PT, R36, UR5, RZ, P1, P2 ;  /* 0x0000000524257c10 */ /* 0x000fe20008fe44ff */
[----:B------:R-:W-:Y:S01]  /*09e0*/  IMAD.MOV.U32 R43, RZ, RZ, 0x3fb99999 ;  /* 0x3fb99999ff2b7424 */ /* 0x000fe200078e00ff */
[C---:B------:R-:W-:Y:S01]  /*09f0*/  IADD3 R39, P1, PT, R22.reuse, UR10, RZ ;  /* 0x0000000a16277c10 */ /* 0x040fe2000ff3e0ff */
[----:B------:R-:W-:Y:S01]  /*0a00*/  STG.E.64 desc[UR8][R26.64+0x48], R40 ;  /* 0x000048281a007986 */ /* 0x000fe2000c101b08 */
[----:B------:R-:W-:Y:S02]  /*0a10*/  LEA R36, P0, R22, UR12, 0x3 ;  /* 0x0000000c16247c11 */ /* 0x000fe4000f8018ff */
[----:B------:R-:W-:Y:S01]  /*0a20*/  IADD3.X R42, PT, PT, R37, UR5, RZ, P1, !PT ;  /* 0x00000005252a7c10 */ /* 0x000fe20008ffe4ff */
[----:B------:R-:W-:Y:S01]  /*0a30*/  STG.E.64 desc[UR8][R32.64+0x48], R40 ;  /* 0x0000482820007986 */ /* 0x000fe2000c101b08 */
[----:B------:R-:W-:-:S02]  /*0a40*/  LEA R38, P1, R39, UR12, 0x3 ;  /* 0x0000000c27267c11 */ /* 0x000fc4000f8218ff */
[----:B------:R-:W-:Y:S01]  /*0a50*/  LEA.HI.X R37, R22, UR13, R37, 0x3, P0 ;  /* 0x0000000d16257c11 */ /* 0x000fe200080f1c25 */
[----:B------:R-:W-:Y:S01]  /*0a60*/  STG.E.64 desc[UR8][R30.64+0x18], R40 ;  /* 0x000018281e007986 */ /* 0x000fe2000c101b08 */
[----:B------:R-:W-:Y:S01]  /*0a70*/  LEA.HI.X R39, R39, UR13, R42, 0x3, P1 ;  /* 0x0000000d27277c11 */ /* 0x000fe200088f1c2a */
[----:B------:R-:W-:Y:S01]  /*0a80*/  IMAD.MOV.U32 R42, RZ, RZ, -0x66666666 ;  /* 0x9999999aff2a7424 */ /* 0x000fe200078e00ff */
[----:B------:R-:W-:Y:S01]  /*0a90*/  ISETP.GE.AND P0, PT, R23, R0, PT ;  /* 0x000000001700720c */ /* 0x000fe20003f06270 */
[----:B------:R-:W-:Y:S04]  /*0aa0*/  STG.E.64 desc[UR8][R8.64+0x48], R40 ;  /* 0x0000482808007986 */ /* 0x000fe8000c101b08 */
[----:B------:R-:W-:Y:S04]  /*0ab0*/  STG.E.64 desc[UR8][R10.64+0x48], R40 ;  /* 0x000048280a007986 */ /* 0x000fe8000c101b08 */
[----:B------:R-:W-:Y:S04]  /*0ac0*/  STG.E.64 desc[UR8][R24.64+0x48], R40 ;  /* 0x0000482818007986 */ /* 0x000fe8000c101b08 */
[----:B------:R0:W-:Y:S04]  /*0ad0*/  STG.E.64 desc[UR8][R4.64+0x18], R40 ;  /* 0x0000182804007986 */ /* 0x0001e8000c101b08 */
[----:B------:R1:W-:Y:S04]  /*0ae0*/  STG.E.64 desc[UR8][R12.64+0x48], R42 ;  /* 0x0000482a0c007986 */ /* 0x0003e8000c101b08 */
[----:B------:R1:W-:Y:S04]  /*0af0*/  STG.E.64 desc[UR8][R14.64+0x48], R42 ;  /* 0x0000482a0e007986 */ /* 0x0003e8000c101b08 */
[----:B------:R1:W-:Y:S01]  /*0b00*/  STG.E.64 desc[UR8][R36.64+0x48], R42 ;  /* 0x0000482a24007986 */ /* 0x0003e2000c101b08 */
[----:B0-----:R-:W-:-:S03]  /*0b10*/  IMAD.MOV.U32 R41, RZ, RZ, 0x3ff19999 ;  /* 0x3ff19999ff297424 */ /* 0x001fc600078e00ff */
[----:B------:R1:W-:Y:S04]  /*0b20*/  STG.E.64 desc[UR8][R2.64+0x30], R42 ;  /* 0x0000302a02007986 */ /* 0x0003e8000c101b08 */
        /* <DEDUP_REMOVED lines=51> */
[----:B------:R1:W-:Y:S01]  /*0e60*/  STG.E.64 desc[UR8][R6.64+0x68], R40 ;  /* 0x0000682806007986 */ /* 0x0003e2000c101b08 */
[----:B------:R-:W-:Y:S05]  /*0e70*/  @!P0 BRA `(.L_x_0) ;  /* 0xfffffff400688947 */ /* 0x000fea000383ffff */
[----:B------:R-:W-:Y:S05]  /*0e80*/  EXIT ;  /* 0x000000000000794d */ /* 0x000fea0003800000 */
.L_x_1:
[----:B------:R-:W-:-:S00]  /*0e90*/  BRA `(.L_x_1) ;  /* 0xfffffffc00fc7947 */ /* 0x000fc0000383ffff */
[----:B------:R-:W-:-:S00]  /*0ea0*/  NOP ;  /* 0x0000000000007918 */ /* 0x000fc00000000000 */
        /* <DEDUP_REMOVED lines=13> */
.L_x_4:


//--------------------- .text._Z22tricubic_interpolationPPdS_S_S_S_S_iiiiiii --------------------------
	.section	.text._Z22tricubic_interpolationPPdS_S_S_S_S_iiiiiii,"ax",@progbits
	.align	128
        .global         _Z22tricubic_interpolationPPdS_S_S_S_S_iiiiiii
        .type           _Z22tricubic_interpolationPPdS_S_S_S_S_iiiiiii,@function
        .size           _Z22tricubic_interpolationPPdS_S_S_S_S_iiiiiii,(.L_x_5 - _Z22tricubic_interpolationPPdS_S_S_S_S_iiiiiii)
        .other          _Z22tricubic_interpolationPPdS_S_S_S_S_iiiiiii,@"STO_CUDA_ENTRY STV_DEFAULT"
_Z22tricubic_interpolationPPdS_S_S_S_S_iiiiiii:
.text._Z22tricubic_interpolationPPdS_S_S_S_S_iiiiiii:
[----:B------:R-:W-:Y:S01]  /*0000*/  LDC R1, c[0x0][0x37c] ;  /* 0x0000df00ff017b82 */ /* 0x000fe20000000800 */
[----:B------:R-:W0:Y:S07]  /*0010*/  LDCU UR5, c[0x0][0x368] ;  /* 0x00006d00ff0577ac */ /* 0x000e2e0008000800 */
[----:B------:R-:W1:Y:S01]  /*0020*/  LDC R6, c[0x0][0x3b8] ;  /* 0x0000ee00ff067b82 */ /* 0x000e620000000800 */
[----:B------:R-:W2:Y:S01]  /*0030*/  S2R R7, SR_CTAID.X ;  /* 0x0000000000077919 */ /* 0x000ea20000002500 */
[----:B0-----:R-:W0:Y:S01]  /*0040*/  I2F.U32.RP R0, UR5 ;  /* 0x0000000500007d06 */ /* 0x001e220008209000 */
[----:B------:R-:W-:-:S07]  /*0050*/  ISETP.NE.U32.AND P2, PT, RZ, UR5, PT ;  /* 0x00000005ff007c0c */ /* 0x000fce000bf45070 */
[----:B0-----:R-:W0:Y:S02]  /*0060*/  MUFU.RCP R0, R0 ;  /* 0x0000000000007308 */ /* 0x001e240000001000 */
[----:B0-----:R-:W-:-:S06]  /*0070*/  VIADD R2, R0, 0xffffffe ;  /* 0x0ffffffe00027836 */ /* 0x001fcc0000000000 */
[----:B------:R0:W3:Y:S02]  /*0080*/  F2I.FTZ.U32.TRUNC.NTZ R3, R2 ;  /* 0x0000000200037305 */ /* 0x0000e4000021f000 */
[----:B0-----:R-:W-:Y:S02]  /*0090*/  IMAD.MOV.U32 R2, RZ, RZ, RZ ;  /* 0x000000ffff027224 */ /* 0x001fe400078e00ff */
[----:B---3--:R-:W-:-:S04]  /*00a0*/  IMAD.MOV R5, RZ, RZ, -R3 ;  /* 0x000000ffff057224 */ /* 0x008fc800078e0a03 */
[----:B------:R-:W-:-:S04]  /*00b0*/  IMAD R5, R5, UR5, RZ ;  /* 0x0000000505057c24 */ /* 0x000fc8000f8e02ff */
[----:B------:R-:W-:-:S06]  /*00c0*/  IMAD.HI.U32 R3, R3, R5, R2 ;  /* 0x0000000503037227 */ /* 0x000fcc00078e0002 */
[----:B-1----:R-:W-:-:S05]  /*00d0*/  IMAD.HI.U32 R4, R3, R6, RZ ;  /* 0x0000000603047227 */ /* 0x002fca00078e00ff */
[----:B------:R-:W-:-:S05]  /*00e0*/  IADD3 R3, PT, PT, -R4, RZ, RZ ;  /* 0x000000ff04037210 */ /* 0x000fca0007ffe1ff */
[----:B------:R-:W-:Y:S02]  /*00f0*/  IMAD R0, R3, UR5, R6 ;  /* 0x0000000503007c24 */ /* 0x000fe4000f8e0206 */
[----:B------:R-:W0:Y:S03]  /*0100*/  LDC R6, c[0x0][0x3c8] ;  /* 0x0000f200ff067b82 */ /* 0x000e260000000800 */
[----:B------:R-:W-:-:S13]  /*0110*/  ISETP.GE.U32.AND P0, PT, R0, UR5, PT ;  /* 0x0000000500007c0c */ /* 0x000fda000bf06070 */
[----:B------:R-:W-:Y:S02]  /*0120*/  @P0 VIADD R0, R0, -UR5 ;  /* 0x8000000500000c36 */ /* 0x000fe40008000000 */
[----:B------:R-:W-:-:S03]  /*0130*/  @P0 VIADD R4, R4, 0x1 ;  /* 0x0000000104040836 */ /* 0x000fc60000000000 */
[----:B------:R-:W-:Y:S02]  /*0140*/  ISETP.GE.U32.AND P1, PT, R0, UR5, PT ;  /* 0x0000000500007c0c */ /* 0x000fe4000bf26070 */
[----:B0-----:R-:W-:-:S11]  /*0150*/  ISETP.GE.AND P3, PT, R6, 0x1, PT ;  /* 0x000000010600780c */ /* 0x001fd60003f66270 */
[----:B------:R-:W-:Y:S01]  /*0160*/  @P1 VIADD R4, R4, 0x1 ;  /* 0x0000000104041836 */ /* 0x000fe20000000000 */
[----:B------:R-:W-:Y:S01]  /*0170*/  @!P2 LOP3.LUT R4, RZ, UR5, RZ, 0x33, !PT ;  /* 0x00000005ff04ac12 */ /* 0x000fe2000f8e33ff */
[----:B--2---:R-:W-:Y:S06]  /*0180*/  @!P3 EXIT ;  /* 0x000000000000b94d */ /* 0x004fec0003800000 */
[----:B------:R-:W0:Y:S01]  /*0190*/  I2F.U32.RP R0, R4 ;  /* 0x0000000400007306 */ /* 0x000e220000209000 */
[----:B------:R-:W1:Y:S01]  /*01a0*/  S2UR UR6, SR_CTAID.Y ;  /* 0x00000000000679c3 */ /* 0x000e620000002600 */
[----:B------:R-:W-:Y:S01]  /*01b0*/  IMAD.MOV R5, RZ, RZ, -R4 ;  /* 0x000000ffff057224 */ /* 0x000fe200078e0a04 */
[----:B------:R-:W2:Y:S01]  /*01c0*/  S2R R9, SR_TID.Y ;  /* 0x0000000000097919 */ /* 0x000ea20000002200 */
[----:B------:R-:W-:Y:S01]  /*01d0*/  ISETP.NE.U32.AND P2, PT, R4, RZ, PT ;  /* 0x000000ff0400720c */ /* 0x000fe20003f45070 */
[----:B------:R-:W3:Y:S01]  /*01e0*/  LDCU UR4, c[0x0][0x360] ;  /* 0x00006c00ff0477ac */ /* 0x000ee20008000800 */
[----:B------:R-:W4:Y:S01]  /*01f0*/  LDCU.64 UR10, c[0x0][0x3b0] ;  /* 0x00007600ff0a77ac */ /* 0x000f220008000a00 */
[----:B------:R-:W2:Y:S01]  /*0200*/  LDCU UR7, c[0x0][0x364] ;  /* 0x00006c80ff0777ac */ /* 0x000ea20008000800 */
[----:B0-----:R-:W0:Y:S01]  /*0210*/  MUFU.RCP R0, R0 ;  /* 0x0000000000007308 */ /* 0x001e220000001000 */
[----:B------:R-:W1:Y:S01]  /*0220*/  LDCU.64 UR8, c[0x0][0x358] ;  /* 0x00006b00ff0877ac */ /* 0x000e620008000a00 */
[----:B------:R-:W1:Y:S01]  /*0230*/  LDCU.64 UR12, c[0x0][0x388] ;  /* 0x00007100ff0c77ac */ /* 0x000e620008000a00 */
[----:B------:R-:W1:Y:S01]  /*0240*/  LDCU.64 UR14, c[0x0][0x390] ;  /* 0x00007200ff0e77ac */ /* 0x000e620008000a00 */
[----:B0-----:R-:W-:-:S02]  /*0250*/  IADD3 R2, PT, PT, R0, 0xffffffe, RZ ;  /* 0x0ffffffe00027810 */ /* 0x001fc40007ffe0ff */
[----:B------:R-:W3:Y:S02]  /*0260*/  S2R R0, SR_TID.X ;  /* 0x0000000000007919 */ /* 0x000ee40000002100 */
[----:B------:R0:W5:Y:S02]  /*0270*/  F2I.FTZ.U32.TRUNC.NTZ R3, R2 ;  /* 0x0000000200037305 */ /* 0x000164000021f000 */
[----:B0-----:R-:W-:Y:S02]  /*0280*/  IMAD.MOV.U32 R2, RZ, RZ, RZ ;  /* 0x000000ffff027224 */ /* 0x001fe400078e00ff */
[----:B-----5:R-:W-:-:S04]  /*0290*/  IMAD R5, R5, R3, RZ ;  /* 0x0000000305057224 */ /* 0x020fc800078e02ff */
[----:B------:R-:W-:Y:S02]  /*02a0*/  IMAD.HI.U32 R3, R3, R5, R2 ;  /* 0x0000000503037227 */ /* 0x000fe400078e0002 */
[----:B------:R-:W0:Y:S04]  /*02b0*/  S2R R2, SR_TID.Z ;  /* 0x0000000000027919 */ /* 0x000e280000002300 */
[----:B-1----:R-:W-:-:S04]  /*02c0*/  IMAD.HI.U32 R3, R3, UR6, RZ ;  /* 0x0000000603037c27 */ /* 0x002fc8000f8e00ff */
[----:B------:R-:W-:-:S04]  /*02d0*/  IMAD.MOV R5, RZ, RZ, -R3 ;  /* 0x000000ffff057224 */ /* 0x000fc800078e0a03 */
[----:B------:R-:W-:-:S05]  /*02e0*/  IMAD R5, R4, R5, UR6 ;  /* 0x0000000604057e24 */ /* 0x000fca000f8e0205 */
[----:B------:R-:W-:-:S13]  /*02f0*/  ISETP.GE.U32.AND P0, PT, R5, R4, PT ;  /* 0x000000040500720c */ /* 0x000fda0003f06070 */
[----:B------:R-:W-:Y:S01]  /*0300*/  @P0 IADD3 R5, PT, PT, -R4, R5, RZ ;  /* 0x0000000504050210 */ /* 0x000fe20007ffe1ff */
[----:B------:R-:W-:-:S03]  /*0310*/  @P0 VIADD R3, R3, 0x1 ;  /* 0x0000000103030836 */ /* 0x000fc60000000000 */
[----:B------:R-:W-:-:S13]  /*0320*/  ISETP.GE.U32.AND P1, PT, R5, R4, PT ;  /* 0x000000040500720c */ /* 0x000fda0003f26070 */
[----:B------:R-:W-:Y:S01]  /*0330*/  @P1 VIADD R3, R3, 0x1 ;  /* 0x0000000103031836 */ /* 0x000fe20000000000 */
[----:B------:R-:W-:-:S04]  /*0340*/  @!P2 LOP3.LUT R3, RZ, R4, RZ, 0x33, !PT ;  /* 0x00000004ff03a212 */ /* 0x000fc800078e33ff */
[C---:B------:R-:W-:Y:S01]  /*0350*/  IADD3 R5, PT, PT, -R3.reuse, RZ, RZ ;  /* 0x000000ff03057210 */ /* 0x040fe20007ffe1ff */
[----:B0-----:R-:W-:-:S04]  /*0360*/  IMAD R3, R3, UR5, R2 ;  /* 0x0000000503037c24 */ /* 0x001fc8000f8e0202 */
[----:B------:R-:W-:Y:S02]  /*0370*/  IMAD R4, R4, R5, UR6 ;  /* 0x0000000604047e24 */ /* 0x000fe4000f8e0205 */
[----:B---3--:R-:W-:Y:S01]  /*0380*/  IMAD R5, R7, UR4, R0 ;  /* 0x0000000407057c24 */ /* 0x008fe2000f8e0200 */
[----:B----4-:R-:W-:Y:S01]  /*0390*/  UIADD3 UR4, UPT, UPT, UR11, UR10, URZ ;  /* 0x0000000a0b047290 */ /* 0x010fe2000fffe0ff */
[----:B--2---:R-:W-:Y:S02]  /*03a0*/  IMAD R4, R4, UR7, R9 ;  /* 0x0000000704047c24 */ /* 0x004fe4000f8e0209 */
[----:B------:R-:W-:Y:S02]  /*03b0*/  IMAD R5, R5, R6, RZ ;  /* 0x0000000605057224 */ /* 0x000fe400078e02ff */
[C-C-:B------:R-:W-:Y:S02]  /*03c0*/  IMAD R2, R3.reuse, UR11, R4.reuse ;  /* 0x0000000b03027c24 */ /* 0x140fe4000f8e0204 */
[----:B------:R-:W-:-:S04]  /*03d0*/  IMAD R0, R3, UR4, R4 ;  /* 0x0000000403007c24 */ /* 0x000fc8000f8e0204 */
[----:B------:R-:W-:Y:S02]  /*03e0*/  IMAD R3, R3, 0x3, R0 ;  /* 0x0000000303037824 */ /* 0x000fe400078e0200 */
[----:B------:R-:W-:-:S07]  /*03f0*/  IMAD.IADD R0, R5, 0x1, R6 ;  /* 0x0000000105007824 */ /* 0x000fce00078e0206 */
.L_x_2:
[----:B------:R-:W0:Y:S01]  /*0400*/  LDC.64 R22, c[0x0][0x398] ;  /* 0x0000e600ff167b82 */ /* 0x000e220000000a00 */
[----:B------:R-:W-:-:S07]  /*0410*/  IMAD R4, R2, UR10, R5 ;  /* 0x0000000a02047c24 */ /* 0x000fce000f8e0205 */
[----:B------:R-:W1:Y:S08]  /*0420*/  LDC.64 R26, c[0x0][0x3a0] ;  /* 0x0000e800ff1a7b82 */ /* 0x000e700000000a00 */
[----:B------:R-:W2:Y:S01]  /*0430*/  LDC.64 R46, c[0x0][0x3a8] ;  /* 0x0000ea00ff2e7b82 */ /* 0x000ea20000000a00 */
[----:B0-----:R-:W-:-:S07]  /*0440*/  IMAD.WIDE R22, R4, 0x8, R22 ;  /* 0x0000000804167825 */ /* 0x001fce00078e0216 */
[----:B------:R-:W0:Y:S01]  /*0450*/  LDC.64 R60, c[0x0][0x388] ;  /* 0x0000e200ff3c7b82 */ /* 0x000e220000000a00 */
[----:B------:R-:W3:Y:S01]  /*0460*/  LDG.E.64 R22, desc[UR8][R22.64] ;  /* 0x0000000816167981 */ /* 0x000ee2000c1e1b00 */
[----:B-1----:R-:W-:-:S06]  /*0470*/  IMAD.WIDE R26, R4, 0x8, R26 ;  /* 0x00000008041a7825 */ /* 0x002fcc00078e021a */
[----:B------:R-:W4:Y:S01]  /*0480*/  LDG.E.64 R26, desc[UR8][R26.64] ;  /* 0x000000081a1a7981 */ /* 0x000f22000c1e1b00 */
[----:B--2---:R-:W-:Y:S01]  /*0490*/  IMAD.WIDE R46, R4, 0x8, R46 ;  /* 0x00000008042e7825 */ /* 0x004fe200078e022e */
[----:B------:R-:W-:-:S05]  /*04a0*/  UIADD3 UR4, UPT, UPT, UR10, 0x3, URZ ;  /* 0x000000030a047890 */ /* 0x000fca000fffe0ff */
[----:B------:R-:W2:Y:S01]  /*04b0*/  LDG.E.64 R46, desc[UR8][R46.64] ;  /* 0x000000082e2e7981 */ /* 0x000ea2000c1e1b00 */
[----:B------:R-:W-:Y:S01]  /*04c0*/  UIMAD UR4, UR4, UR11, URZ ;  /* 0x0000000b040472a4 */ /* 0x000fe2000f8e02ff */
[----:B------:R-:W-:-:S03]  /*04d0*/  IMAD R6, R2, UR10, R5 ;  /* 0x0000000a02067c24 */ /* 0x000fc6000f8e0205 */
[----:B------:R-:W-:Y:S01]  /*04e0*/  UIMAD UR4, UR10, 0x3, UR4 ;  /* 0x000000030a0478a4 */ /* 0x000fe2000f8e0204 */
[----:B------:R-:W-:-:S04]  /*04f0*/  IMAD R7, R3, 0x3, R6 ;  /* 0x0000000303077824 */ /* 0x000fc800078e0206 */
[C---:B0-----:R-:W-:Y:S01]  /*0500*/  IMAD.WIDE R24, R7.reuse, 0x8, R60 ;  /* 0x0000000807187825 */ /* 0x041fe200078e023c */
[----:B------:R-:W-:-:S03]  /*0510*/  IADD3 R7, PT, PT, R7, UR4, RZ ;  /* 0x0000000407077c10 */ /* 0x000fc6000fffe0ff */
[----:B------:R-:W-:Y:S01]  /*0520*/  IMAD.U32 R9, RZ, RZ, UR4 ;  /* 0x00000004ff097e24 */ /* 0x000fe2000f8e00ff */
[----:B------:R-:W-:Y:S02]  /*0530*/  USHF.R.S32.HI UR4, URZ, 0x1f, UR10 ;  /* 0x0000001fff047899 */ /* 0x000fe4000801140a */
[----:B------:R-:W-:Y:S01]  /*0540*/  IADD3 R6, P0, PT, R7, UR10, RZ ;  /* 0x0000000a07067c10 */ /* 0x000fe2000ff1e0ff */
[----:B------:R-:W-:-:S05]  /*0550*/  IMAD.WIDE R24, R9, 0x8, R24 ;  /* 0x0000000809187825 */ /* 0x000fca00078e0218 */
[----:B------:R-:W5:Y:S01]  /*0560*/  LDG.E.64 R14, desc[UR8][R24.64+0x60] ;  /* 0x00006008180e7981 */ /* 0x000f62000c1e1b00 */
[C---:B------:R-:W-:Y:S01]  /*0570*/  IMAD.SHL.U32 R12, R6.reuse, 0x8, RZ ;  /* 0x00000008060c7824 */ /* 0x040fe200078e00ff */
[----:B------:R-:W-:Y:S02]  /*0580*/  LEA.HI.X.SX32 R7, R7, UR4, 0x1, P0 ;  /* 0x0000000407077c11 */ /* 0x000fe400080f0eff */
[----:B------:R-:W5:Y:S02]  /*0590*/  LDG.E.64 R40, desc[UR8][R24.64+0x50] ;  /* 0x0000500818287981 */ /* 0x000f64000c1e1b00 */
[----:B------:R-:W-:Y:S02]  /*05a0*/  SHF.L.U64.HI R6, R6, 0x3, R7 ;  /* 0x0000000306067819 */ /* 0x000fe40000010207 */
[----:B------:R-:W5:Y:S01]  /*05b0*/  LDG.E.64 R8, desc[UR8][R24.64+0x58] ;  /* 0x0000580818087981 */ /* 0x000f62000c1e1b00 */
[----:B------:R-:W-:-:S03]  /*05c0*/  IADD3 R12, P0, PT, R12, UR12, RZ ;  /* 0x0000000c0c0c7c10 */ /* 0x000fc6000ff1e0ff */
[----:B------:R0:W5:Y:S01]  /*05d0*/  LDG.E.64 R36, desc[UR8][R24.64+0x48] ;  /* 0x0000480818247981 */ /* 0x000162000c1e1b00 */
[----:B------:R-:W-:-:S05]  /*05e0*/  IADD3.X R13, PT, PT, R6, UR13, RZ, P0, !PT ;  /* 0x0000000d060d7c10 */ /* 0x000fca00087fe4ff */
[----:B------:R-:W5:Y:S04]  /*05f0*/  LDG.E.64 R32, desc[UR8][R12.64+0x68] ;  /* 0x000068080c207981 */ /* 0x000f68000c1e1b00 */
[----:B------:R-:W5:Y:S04]  /*0600*/  LDG.E.64 R18, desc[UR8][R12.64+0x78] ;  /* 0x000078080c127981 */ /* 0x000f68000c1e1b00 */
[----:B------:R-:W5:Y:S04]  /*0610*/  LDG.E.64 R6, desc[UR8][R12.64+0x60] ;  /* 0x000060080c067981 */ /* 0x000f68000c1e1b00 */
[----:B------:R-:W5:Y:S01]  /*0620*/  LDG.E.64 R16, desc[UR8][R12.64+0x70] ;  /* 0x000070080c107981 */ /* 0x000f62000c1e1b00 */
[----:B------:R-:W-:Y:S01]  /*0630*/  UMOV UR4, 0x55555555 ;  /* 0x5555555500047882 */ /* 0x000fe20000000000 */
[----:B------:R-:W-:Y:S01]  /*0640*/  UMOV UR5, 0x3fc55555 ;  /* 0x3fc5555500057882 */ /* 0x000fe20000000000 */
[----:B------:R-:W-:Y:S01]  /*0650*/  UMOV UR6, 0x55555555 ;  /* 0x5555555500067882 */ /* 0x000fe20000000000 */
[----:B------:R-:W-:Y:S01]  /*0660*/  UMOV UR7, 0x3fc55555 ;  /* 0x3fc5555500077882 */ /* 0x000fe20000000000 */
[----:B---3--:R-:W-:-:S02]  /*0670*/  DADD R10, R22, 1 ;  /* 0x3ff00000160a7429 */ /* 0x008fc40000000000 */
[C---:B------:R-:W-:Y:S02]  /*0680*/  DADD R20, R22.reuse, 2 ;  /* 0x4000000016147429 */ /* 0x040fe40000000000 */
[----:B------:R-:W-:-:S04]  /*0690*/  DADD R30, R22, -1 ;  /* 0xbff00000161e7429 */ /* 0x000fc80000000000 */
[----:B------:R-:W-:Y:S02]  /*06a0*/  DMUL R28, R22, R10 ;  /* 0x0000000a161c7228 */ /* 0x000fe40000000000 */
[C---:B0-----:R-:W-:Y:S02]  /*06b0*/  DMUL R24, R20.reuse, UR4 ;  /* 0x0000000414187c28 */ /* 0x041fe40008000000 */
[----:B------:R-:W-:Y:S02]  /*06c0*/  DMUL R38, R20, -0.5 ;  /* 0xbfe0000014267828 */ /* 0x000fe40000000000 */
[----:B------:R-:W-:Y:S02]  /*06d0*/  DMUL R22, R22, R30 ;  /* 0x0000001e16167228 */ /* 0x000fe40000000000 */
[----:B------:R-:W-:Y:S02]  /*06e0*/  DMUL R42, R20, 0.5 ;  /* 0x3fe00000142a7828 */ /* 0x000fe40000000000 */
[----:B------:R-:W-:-:S02]  /*06f0*/  DMUL R28, R28, R24 ;  /* 0x000000181c1c7228 */ /* 0x000fc40000000000 */
[C---:B------:R-:W-:Y:S02]  /*0700*/  DMUL R24, R10.reuse, R30 ;  /* 0x0000001e0a187228 */ /* 0x040fe40000000000 */
[----:B------:R-:W-:Y:S02]  /*0710*/  DMUL R10, R10, -UR6 ;  /* 0x800000060a0a7c28 */ /* 0x000fe40008000000 */
[C---:B----4-:R-:W-:Y:S02]  /*0720*/  DADD R50, R26.reuse, 1 ;  /* 0x3ff000001a327429 */ /* 0x050fe40000000000 */
[C---:B------:R-:W-:Y:S02]  /*0730*/  DADD R30, R26.reuse, -1 ;  /* 0xbff000001a1e7429 */ /* 0x040fe40000000000 */
[----:B------:R-:W-:Y:S02]  /*0740*/  DADD R34, R26, 2 ;  /* 0x400000001a227429 */ /* 0x000fe40000000000 */
[----:B------:R-:W-:-:S02]  /*0750*/  DMUL R20, R24, R38 ;  /* 0x0000002618147228 */ /* 0x000fc40000000000 */
[C---:B------:R-:W-:Y:S02]  /*0760*/  DMUL R24, R22.reuse, R42 ;  /* 0x0000002a16187228 */ /* 0x040fe40000000000 */
[----:B------:R-:W-:Y:S02]  /*0770*/  DMUL R22, R22, R10 ;  /* 0x0000000a16167228 */ /* 0x000fe40000000000 */
[C---:B------:R-:W-:Y:S02]  /*0780*/  DMUL R10, R26.reuse, R50 ;  /* 0x000000321a0a7228 */ /* 0x040fe40000000000 */
[-C--:B------:R-:W-:Y:S02]  /*0790*/  DMUL R26, R26, R30.reuse ;  /* 0x0000001e1a1a7228 */ /* 0x080fe40000000000 */
[----:B------:R-:W-:Y:S02]  /*07a0*/  DMUL R30, R50, R30 ;  /* 0x0000001e321e7228 */ /* 0x000fe40000000000 */
[----:B------:R-:W-:-:S02]  /*07b0*/  DMUL R48, R34, UR4 ;  /* 0x0000000422307c28 */ /* 0x000fc40008000000 */
[----:B------:R-:W-:Y:S02]  /*07c0*/  DMUL R44, R34, -0.5 ;  /* 0xbfe00000222c7828 */ /* 0x000fe40000000000 */
[C---:B--2---:R-:W-:Y:S02]  /*07d0*/  DADD R38, R46.reuse, 1 ;  /* 0x3ff000002e267429 */ /* 0x044fe40000000000 */
[C---:B------:R-:W-:Y:S02]  /*07e0*/  DADD R42, R46.reuse, -1 ;  /* 0xbff000002e2a7429 */ /* 0x040fe40000000000 */
[----:B------:R-:W-:Y:S02]  /*07f0*/  DADD R54, R46, 2 ;  /* 0x400000002e367429 */ /* 0x000fe40000000000 */
[----:B------:R-:W-:Y:S02]  /*0800*/  DMUL R10, R10, R48 ;  /* 0x000000300a0a7228 */ /* 0x000fe40000000000 */
[----:B------:R-:W-:-:S02]  /*0810*/  DMUL R30, R30, R44 ;  /* 0x0000002c1e1e7228 */ /* 0x000fc40000000000 */
[----:B------:R-:W-:Y:S02]  /*0820*/  DMUL R34, R34, 0.5 ;  /* 0x3fe0000022227828 */ /* 0x000fe40000000000 */
[----:B------:R-:W-:Y:S02]  /*0830*/  DMUL R50, R50, -UR6 ;  /* 0x8000000632327c28 */ /* 0x000fe40008000000 */
[----:B------:R-:W-:Y:S02]  /*0840*/  DMUL R48, R38, R42 ;  /* 0x0000002a26307228 */ /* 0x000fe40000000000 */
[----:B------:R-:W-:Y:S02]  /*0850*/  DMUL R44, R54, -0.5 ;  /* 0xbfe00000362c7828 */ /* 0x000fe40000000000 */
[C---:B------:R-:W-:Y:S02]  /*0860*/  DMUL R34, R26.reuse, R34 ;  /* 0x000000221a227228 */ /* 0x040fe40000000000 */
[----:B------:R-:W-:-:S02]  /*0870*/  DMUL R26, R26, R50 ;  /* 0x000000321a1a7228 */ /* 0x000fc40000000000 */
[----:B------:R-:W-:Y:S02]  /*0880*/  DMUL R50, R46, R38 ;  /* 0x000000262e327228 */ /* 0x000fe40000000000 */
[----:B------:R-:W-:Y:S02]  /*0890*/  DMUL R48, R48, R44 ;  /* 0x0000002c30307228 */ /* 0x000fe40000000000 */
[----:B------:R-:W-:-:S06]  /*08a0*/  DMUL R44, R54, UR4 ;  /* 0x00000004362c7c28 */ /* 0x000fcc0008000000 */
[----:B-----5:R-:W-:Y:S02]  /*08b0*/  DMUL R14, R48, R14 ;  /* 0x0000000e300e7228 */ /* 0x020fe40000000000 */
[----:B------:R-:W-:Y:S02]  /*08c0*/  DMUL R50, R50, R44 ;  /* 0x0000002c32327228 */ /* 0x000fe40000000000 */
[-C--:B------:R-:W-:Y:S02]  /*08d0*/  DMUL R44, R22, R10.reuse ;  /* 0x0000000a162c7228 */ /* 0x080fe40000000000 */
[----:B------:R-:W-:Y:S02]  /*08e0*/  DMUL R52, R20, R10 ;  /* 0x0000000a14347228 */ /* 0x000fe40000000000 */
[----:B------:R-:W-:Y:S02]  /*08f0*/  DMUL R40, R48, R40 ;  /* 0x0000002830287228 */ /* 0x000fe40000000000 */
[----:B------:R-:W-:-:S02]  /*0900*/  DMUL R56, R28, R10 ;  /* 0x0000000a1c387228 */ /* 0x000fc40000000000 */
[----:B------:R-:W-:Y:S02]  /*0910*/  DMUL R42, R46, R42 ;  /* 0x0000002a2e2a7228 */ /* 0x000fe40000000000 */
[----:B------:R-:W-:Y:S02]  /*0920*/  DMUL R38, R38, -UR6 ;  /* 0x8000000626267c28 */ /* 0x000fe40008000000 */
[----:B------:R-:W-:Y:S02]  /*0930*/  DMUL R54, R54, 0.5 ;  /* 0x3fe0000036367828 */ /* 0x000fe40000000000 */
[----:B------:R-:W-:Y:S02]  /*0940*/  DMUL R10, R24, R10 ;  /* 0x0000000a180a7228 */ /* 0x000fe40000000000 */
[----:B------:R-:W-:Y:S02]  /*0950*/  DMUL R8, R48, R8 ;  /* 0x0000000830087228 */ /* 0x000fe40000000000 */
[----:B------:R-:W-:-:S02]  /*0960*/  DMUL R14, R44, R14 ;  /* 0x0000000e2c0e7228 */ /* 0x000fc40000000000 */
[----:B------:R-:W-:Y:S02]  /*0970*/  DMUL R36, R48, R36 ;  /* 0x0000002430247228 */ /* 0x000fe40000000000 */
[----:B------:R-:W-:Y:S02]  /*0980*/  DMUL R40, R52, R40 ;  /* 0x0000002834287228 */ /* 0x000fe40000000000 */
[C---:B------:R-:W-:Y:S02]  /*0990*/  DMUL R54, R42.reuse, R54 ;  /* 0x000000362a367228 */ /* 0x040fe40000000000 */
[----:B------:R-:W-:Y:S02]  /*09a0*/  DMUL R38, R42, R38 ;  /* 0x000000262a267228 */ /* 0x000fe40000000000 */
[----:B------:R-:W-:Y:S02]  /*09b0*/  DFMA R8, R10, R8, R14 ;  /* 0x000000080a08722b */ /* 0x000fe4000000000e */
[----:B------:R-:W-:-:S02]  /*09c0*/  DMUL R42, R20, R30 ;  /* 0x0000001e142a7228 */ /* 0x000fc40000000000 */
[C---:B------:R-:W-:Y:S02]  /*09d0*/  DMUL R32, R48.reuse, R32 ;  /* 0x0000002030207228 */ /* 0x040fe40000000000 */
[----:B------:R-:W-:Y:S02]  /*09e0*/  DMUL R18, R48, R18 ;  /* 0x0000001230127228 */ /* 0x000fe40000000000 */
[----:B------:R-:W-:Y:S02]  /*09f0*/  DMUL R14, R22, R30 ;  /* 0x0000001e160e7228 */ /* 0x000fe40000000000 */
[----:B------:R-:W-:Y:S02]  /*0a00*/  DFMA R36, R56, R36, R40 ;  /* 0x000000243824722b */ /* 0x000fe40000000028 */
[-C--:B------:R-:W-:Y:S02]  /*0a10*/  DMUL R40, R28, R30.reuse ;  /* 0x0000001e1c287228 */ /* 0x080fe40000000000 */
[----:B------:R-:W-:-:S02]  /*0a20*/  DMUL R30, R24, R30 ;  /* 0x0000001e181e7228 */ /* 0x000fc40000000000 */
[C---:B------:R-:W-:Y:S02]  /*0a30*/  DMUL R6, R48.reuse, R6 ;  /* 0x0000000630067228 */ /* 0x040fe40000000000 */
[----:B------:R-:W-:Y:S02]  /*0a40*/  DMUL R16, R48, R16 ;  /* 0x0000001030107228 */ /* 0x000fe40000000000 */
[----:B------:R-:W-:Y:S02]  /*0a50*/  DMUL R32, R42, R32 ;  /* 0x000000202a207228 */ /* 0x000fe40000000000 */
[----:B------:R-:W-:Y:S01]  /*0a60*/  DMUL R18, R14, R18 ;  /* 0x000000120e127228 */ /* 0x000fe20000000000 */
[----:B------:R-:W-:Y:S01]  /*0a70*/  UMOV UR4, 0x18 ;  /* 0x0000001800047882 */ /* 0x000fe20000000000 */
[----:B------:R-:W-:-:S04]  /*0a80*/  UMOV UR5, 0x0 ;  /* 0x0000000000057882 */ /* 0x000fc80000000000 */
[----:B------:R-:W-:Y:S02]  /*0a90*/  DFMA R6, R40, R6, R32 ;  /* 0x000000062806722b */ /* 0x000fe40000000020 */
[----:B------:R-:W-:Y:S01]  /*0aa0*/  DFMA R16, R30, R16, R18 ;  /* 0x000000101e10722b */ /* 0x000fe20000000012 */
[----:B------:R-:W-:Y:S01]  /*0ab0*/  UIMAD.WIDE UR4, UR10, 0x8, UR4 ;  /* 0x000000080a0478a5 */ /* 0x000fe2000f8e0204 */
[----:B------:R-:W-:-:S05]  /*0ac0*/  DADD R8, R36, R8 ;  /* 0x0000000024087229 */ /* 0x000fca0000000008 */
[----:B------:R-:W-:Y:S01]  /*0ad0*/  IADD3 R12, P0, PT, R12, UR4, RZ ;  /* 0x000000040c0c7c10 */ /* 0x000fe2000ff1e0ff */
[----:B------:R-:W-:-:S03]  /*0ae0*/  DADD R6, R6, R16 ;  /* 0x0000000006067229 */ /* 0x000fc60000000010 */
[----:B------:R-:W-:-:S05]  /*0af0*/  IADD3.X R13, PT, PT, R13, UR5, RZ, P0, !PT ;  /* 0x000000050d0d7c10 */ /* 0x000fca00087fe4ff */
[----:B------:R-:W-:Y:S01]  /*0b00*/  DADD R8, R8, R6 ;  /* 0x0000000008087229 */ /* 0x000fe20000000006 */
[----:B------:R-:W2:Y:S04]  /*0b10*/  LDG.E.64 R16, desc[UR8][R12.64+0x70] ;  /* 0x000070080c107981 */ /* 0x000ea8000c1e1b00 */
[----:B------:R-:W3:Y:S01]  /*0b20*/  LDG.E.64 R6, desc[UR8][R12.64+0x78] ;  /* 0x000078080c067981 */ /* 0x000ee2000c1e1b00 */
[-C--:B------:R-:W-:Y:S02]  /*0b30*/  DMUL R36, R28, R34.reuse ;  /* 0x000000221c247228 */ /* 0x080fe40000000000 */
[-C--:B------:R-:W-:Y:S01]  /*0b40*/  DMUL R18, R20, R34.reuse ;  /* 0x0000002214127228 */ /* 0x080fe20000000000 */
[----:B------:R-:W4:Y:S01]  /*0b50*/  LDG.E.64 R46, desc[UR8][R12.64+0x60] ;  /* 0x000060080c2e7981 */ /* 0x000f22000c1e1b00 */
[----:B------:R-:W-:-:S02]  /*0b60*/  DMUL R32, R24, R34 ;  /* 0x0000002218207228 */ /* 0x000fc40000000000 */
[-C--:B------:R-:W-:Y:S02]  /*0b70*/  DMUL R28, R28, R26.reuse ;  /* 0x0000001a1c1c7228 */ /* 0x080fe40000000000 */
[-C--:B------:R-:W-:Y:S02]  /*0b80*/  DMUL R20, R20, R26.reuse ;  /* 0x0000001a14147228 */ /* 0x080fe40000000000 */
[----:B------:R-:W-:Y:S02]  /*0b90*/  DMUL R24, R24, R26 ;  /* 0x0000001a18187228 */ /* 0x000fe40000000000 */
[C---:B------:R-:W-:Y:S02]  /*0ba0*/  DMUL R34, R22.reuse, R34 ;  /* 0x0000002216227228 */ /* 0x040fe40000000000 */
[----:B------:R-:W-:Y:S01]  /*0bb0*/  DMUL R26, R22, R26 ;  /* 0x0000001a161a7228 */ /* 0x000fe20000000000 */
[----:B------:R-:W5:Y:S01]  /*0bc0*/  LDG.E.64 R22, desc[UR8][R12.64+0x68] ;  /* 0x000068080c167981 */ /* 0x000f62000c1e1b00 */
[----:B---3--:R-:W-:-:S02]  /*0bd0*/  DMUL R6, R48, R6 ;  /* 0x0000000630067228 */ /* 0x008fc40000000000 */
[----:B--2---:R-:W-:-:S06]  /*0be0*/  DMUL R16, R48, R16 ;  /* 0x0000001030107228 */ /* 0x004fcc0000000000 */
[----:B------:R-:W-:Y:S02]  /*0bf0*/  DMUL R6, R34, R6 ;  /* 0x0000000622067228 */ /* 0x000fe40000000000 */
[C---:B-----5:R-:W-:Y:S02]  /*0c00*/  DMUL R22, R48.reuse, R22 ;  /* 0x0000001630167228 */ /* 0x060fe40000000000 */
[----:B----4-:R-:W-:-:S04]  /*0c10*/  DMUL R46, R48, R46 ;  /* 0x0000002e302e7228 */ /* 0x010fc80000000000 */
[----:B------:R-:W-:Y:S01]  /*0c20*/  DFMA R16, R32, R16, R6 ;  /* 0x000000102010722b */ /* 0x000fe20000000006 */
[----:B------:R-:W-:Y:S01]  /*0c30*/  IADD3 R6, P0, PT, R12, UR4, RZ ;  /* 0x000000040c067c10 */ /* 0x000fe2000ff1e0ff */
[----:B------:R-:W-:-:S03]  /*0c40*/  DMUL R22, R18, R22 ;  /* 0x0000001612167228 */ /* 0x000fc60000000000 */
[----:B------:R-:W-:-:S05]  /*0c50*/  IADD3.X R7, PT, PT, R13, UR5, RZ, P0, !PT ;  /* 0x000000050d077c10 */ /* 0x000fca00087fe4ff */
[----:B------:R-:W2:Y:S01]  /*0c60*/  LDG.E.64 R12, desc[UR8][R6.64+0x68] ;  /* 0x00006808060c7981 */ /* 0x000ea2000c1e1b00 */
[----:B------:R-:W-:-:S03]  /*0c70*/  DFMA R22, R36, R46, R22 ;  /* 0x0000002e2416722b */ /* 0x000fc60000000016 */
[----:B------:R-:W3:Y:S04]  /*0c80*/  LDG.E.64 R46, desc[UR8][R6.64+0x78] ;  /* 0x00007808062e7981 */ /* 0x000ee8000c1e1b00 */
[----:B------:R-:W4:Y:S01]  /*0c90*/  LDG.E.64 R58, desc[UR8][R6.64+0x70] ;  /* 0x00007008063a7981 */ /* 0x000f22000c1e1b00 */
[----:B------:R-:W-:-:S03]  /*0ca0*/  DADD R16, R22, R16 ;  /* 0x0000000016107229 */ /* 0x000fc60000000010 */
[----:B------:R-:W5:Y:S01]  /*0cb0*/  LDG.E.64 R22, desc[UR8][R6.64+0x60] ;  /* 0x0000600806167981 */ /* 0x000f62000c1e1b00 */
[C---:B--2---:R-:W-:Y:S02]  /*0cc0*/  DMUL R12, R48.reuse, R12 ;  /* 0x0000000c300c7228 */ /* 0x044fe40000000000 */
[----:B---3--:R-:W-:-:S06]  /*0cd0*/  DMUL R46, R48, R46 ;  /* 0x0000002e302e7228 */ /* 0x008fcc0000000000 */
[----:B------:R-:W-:Y:S02]  /*0ce0*/  DMUL R12, R20, R12 ;  /* 0x0000000c140c7228 */ /* 0x000fe40000000000 */
[C---:B-----5:R-:W-:Y:S02]  /*0cf0*/  DMUL R22, R48.reuse, R22 ;  /* 0x0000001630167228 */ /* 0x060fe40000000000 */
[----:B----4-:R-:W-:Y:S02]  /*0d00*/  DMUL R58, R48, R58 ;  /* 0x0000003a303a7228 */ /* 0x010fe40000000000 */
[----:B------:R-:W-:Y:S01]  /*0d10*/  DMUL R46, R26, R46 ;  /* 0x0000002e1a2e7228 */ /* 0x000fe20000000000 */
[----:B------:R-:W-:-:S03]  /*0d20*/  IMAD R49, R3, 0x3, R4 ;  /* 0x0000000303317824 */ /* 0x000fc600078e0204 */
[----:B------:R-:W-:Y:S01]  /*0d30*/  DFMA R12, R28, R22, R12 ;  /* 0x000000161c0c722b */ /* 0x000fe2000000000c */
[----:B------:R-:W-:-:S03]  /*0d40*/  IMAD.WIDE R22, R49, 0x8, R60 ;  /* 0x0000000831167825 */ /* 0x000fc600078e023c */
[----:B------:R-:W-:Y:S02]  /*0d50*/  DFMA R46, R24, R58, R46 ;  /* 0x0000003a182e722b */ /* 0x000fe4000000002e */
[----:B------:R-:W2:Y:S04]  /*0d60*/  LDG.E.64 R6, desc[UR8][R22.64+0x8] ;  /* 0x0000080816067981 */ /* 0x000ea8000c1e1b00 */
[----:B------:R-:W3:Y:S02]  /*0d70*/  LDG.E.64 R58, desc[UR8][R22.64+0x10] ;  /* 0x00001008163a7981 */ /* 0x000ee4000c1e1b00 */
[----:B------:R-:W-:Y:S02]  /*0d80*/  DADD R46, R12, R46 ;  /* 0x000000000c2e7229 */ /* 0x000fe4000000002e */
[----:B------:R-:W4:Y:S06]  /*0d90*/  LDG.E.64 R12, desc[UR8][R22.64] ;  /* 0x00000008160c7981 */ /* 0x000f2c000c1e1b00 */
[----:B------:R-:W-:-:S02]  /*0da0*/  DADD R16, R16, R46 ;  /* 0x0000000010107229 */ /* 0x000fc4000000002e */
[----:B------:R-:W5:Y:S01]  /*0db0*/  LDG.E.64 R46, desc[UR8][R22.64+0x18] ;  /* 0x00001808162e7981 */ /* 0x000f62000c1e1b00 */
[C---:B--2---:R-:W-:Y:S02]  /*0dc0*/  DMUL R6, R50.reuse, R6 ;  /* 0x0000000632067228 */ /* 0x044fe40000000000 */
[----:B----4-:R-:W-:-:S06]  /*0dd0*/  DMUL R12, R50, R12 ;  /* 0x0000000c320c7228 */ /* 0x010fcc0000000000 */
[----:B------:R-:W-:-:S08]  /*0de0*/  DMUL R6, R52, R6 ;  /* 0x0000000634067228 */ /* 0x000fd00000000000 */
[----:B------:R-:W-:Y:S02]  /*0df0*/  DFMA R6, R56, R12, R6 ;  /* 0x0000000c3806722b */ /* 0x000fe40000000006 */
[C---:B-----5:R-:W-:Y:S02]  /*0e00*/  DMUL R12, R50.reuse, R46 ;  /* 0x0000002e320c7228 */ /* 0x060fe40000000000 */
[----:B---3--:R-:W-:Y:S01]  /*0e10*/  DMUL R58, R50, R58 ;  /* 0x0000003a323a7228 */ /* 0x008fe20000000000 */
[----:B------:R-:W-:-:S05]  /*0e20*/  IMAD.U32 R47, RZ, RZ, UR10 ;  /* 0x0000000aff2f7e24 */ /* 0x000fca000f8e00ff */
[----:B------:R-:W-:Y:S01]  /*0e30*/  DMUL R12, R44, R12 ;  /* 0x0000000c2c0c7228 */ /* 0x000fe20000000000 */
[----:B------:R-:W-:-:S05]  /*0e40*/  IMAD.WIDE R46, R47, 0x8, R22 ;  /* 0x000000082f2e7825 */ /* 0x000fca00078e0216 */
[----:B------:R-:W2:Y:S02]  /*0e50*/  LDG.E.64 R22, desc[UR8][R46.64+0x30] ;  /* 0x000030082e167981 */ /* 0x000ea4000c1e1b00 */
[----:B------:R-:W-:Y:S02]  /*0e60*/  DFMA R58, R10, R58, R12 ;  /* 0x0000003a0a3a722b */ /* 0x000fe4000000000c */
[----:B------:R-:W3:Y:S06]  /*0e70*/  LDG.E.64 R12, desc[UR8][R46.64+0x20] ;  /* 0x000020082e0c7981 */ /* 0x000eec000c1e1b00 */
[----:B------:R-:W-:-:S02]  /*0e80*/  DADD R6, R6, R58 ;  /* 0x0000000006067229 */ /* 0x000fc4000000003a */
[----:B------:R-:W4:Y:S04]  /*0e90*/  LDG.E.64 R58, desc[UR8][R46.64+0x18] ;  /* 0x000018082e3a7981 */ /* 0x000f28000c1e1b00 */
[----:B------:R-:W5:Y:S01]  /*0ea0*/  LDG.E.64 R46, desc[UR8][R46.64+0x28] ;  /* 0x000028082e2e7981 */ /* 0x000f62000c1e1b00 */
[----:B------:R-:W-:Y:S01]  /*0eb0*/  IADD3 R49, PT, PT, R49, UR10, RZ ;  /* 0x0000000a31317c10 */ /* 0x000fe2000fffe0ff */
[----:B------:R-:W-:-:S03]  /*0ec0*/  USHF.R.S32.HI UR6, URZ, 0x1f, UR10 ;  /* 0x0000001fff067899 */ /* 0x000fc6000801140a */
[----:B------:R-:W-:-:S04]  /*0ed0*/  IADD3 R4, P0, PT, R49, UR10, RZ ;  /* 0x0000000a31047c10 */ /* 0x000fc8000ff1e0ff */
[----:B------:R-:W-:Y:S01]  /*0ee0*/  LEA.HI.X.SX32 R49, R49, UR6, 0x1, P0 ;  /* 0x0000000631317c11 */ /* 0x000fe200080f0eff */
[----:B------:R-:W-:Y:S02]  /*0ef0*/  DADD R8, R8, R16 ;  /* 0x0000000008087229 */ /* 0x000fe40000000010 */
[C---:B---3--:R-:W-:Y:S02]  /*0f00*/  DMUL R12, R50.reuse, R12 ;  /* 0x0000000c320c7228 */ /* 0x048fe40000000000 */
[C---:B--2---:R-:W-:Y:S02]  /*0f10*/  DMUL R22, R50.reuse, R22 ;  /* 0x0000001632167228 */ /* 0x044fe40000000000 */
[----:B----4-:R-:W-:-:S04]  /*0f20*/  DMUL R58, R50, R58 ;  /* 0x0000003a323a7228 */ /* 0x010fc80000000000 */
[----:B------:R-:W-:Y:S02]  /*0f30*/  DMUL R12, R42, R12 ;  /* 0x0000000c2a0c7228 */ /* 0x000fe40000000000 */
[----:B------:R-:W-:-:S06]  /*0f40*/  DMUL R22, R14, R22 ;  /* 0x000000160e167228 */ /* 0x000fcc0000000000 */
[----:B------:R-:W-:Y:S02]  /*0f50*/  DFMA R58, R40, R58, R12 ;  /* 0x0000003a283a722b */ /* 0x000fe4000000000c */
[----:B-----5:R-:W-:-:S08]  /*0f60*/  DMUL R12, R50, R46 ;  /* 0x0000002e320c7228 */ /* 0x020fd00000000000 */
[----:B------:R-:W-:Y:S01]  /*0f70*/  DFMA R22, R30, R12, R22 ;  /* 0x0000000c1e16722b */ /* 0x000fe20000000016 */
[----:B------:R-:W-:-:S04]  /*0f80*/  LEA R12, P0, R4, UR12, 0x3 ;  /* 0x0000000c040c7c11 */ /* 0x000fc8000f8018ff */
[----:B------:R-:W-:-:S03]  /*0f90*/  LEA.HI.X R13, R4, UR13, R49, 0x3, P0 ;  /* 0x0000000d040d7c11 */ /* 0x000fc600080f1c31 */
[----:B------:R-:W-:Y:S02]  /*0fa0*/  DADD R48, R58, R22 ;  /* 0x000000003a307229 */ /* 0x000fe40000000016 */
[----:B------:R-:W2:Y:S04]  /*0fb0*/  LDG.E.64 R22, desc[UR8][R12.64+0x38] ;  /* 0x000038080c167981 */ /* 0x000ea8000c1e1b00 */
[----:B------:R-:W3:Y:S04]  /*0fc0*/  LDG.E.64 R46, desc[UR8][R12.64+0x30] ;  /* 0x000030080c2e7981 */ /* 0x000ee8000c1e1b00 */
[----:B------:R-:W4:Y:S01]  /*0fd0*/  LDG.E.64 R16, desc[UR8][R12.64+0x48] ;  /* 0x000048080c107981 */ /* 0x000f22000c1e1b00 */
[----:B------:R-:W-:-:S03]  /*0fe0*/  DADD R48, R6, R48 ;  /* 0x0000000006307229 */ /* 0x000fc60000000030 */
[----:B------:R-:W5:Y:S01]  /*0ff0*/  LDG.E.64 R6, desc[UR8][R12.64+0x40] ;  /* 0x000040080c067981 */ /* 0x000f62000c1e1b00 */
[C---:B--2---:R-:W-:Y:S02]  /*1000*/  DMUL R22, R50.reuse, R22 ;  /* 0x0000001632167228 */ /* 0x044fe40000000000 */
[----:B---3--:R-:W-:-:S06]  /*1010*/  DMUL R46, R50, R46 ;  /* 0x0000002e322e7228 */ /* 0x008fcc0000000000 */
[----:B------:R-:W-:Y:S02]  /*1020*/  DMUL R22, R18, R22 ;  /* 0x0000001612167228 */ /* 0x000fe40000000000 */
[----:B----4-:R-:W-:-:S06]  /*1030*/  DMUL R16, R50, R16 ;  /* 0x0000001032107228 */ /* 0x010fcc0000000000 */
[----:B------:R-:W-:Y:S01]  /*1040*/  DFMA R22, R36, R46, R22 ;  /* 0x0000002e2416722b */ /* 0x000fe20000000016 */
[----:B------:R-:W-:Y:S01]  /*1050*/  IMAD.U32 R47, RZ, RZ, UR10 ;  /* 0x0000000aff2f7e24 */ /* 0x000fe2000f8e00ff */
[----:B------:R-:W-:-:S03]  /*1060*/  DMUL R16, R34, R16 ;  /* 0x0000001022107228 */ /* 0x000fc60000000000 */
[----:B------:R-:W-:Y:S01]  /*1070*/  IMAD.WIDE R46, R47, 0x8, R12 ;  /* 0x000000082f2e7825 */ /* 0x000fe200078e020c */
[----:B-----5:R-:W-:-:S04]  /*1080*/  DMUL R6, R50, R6 ;  /* 0x0000000632067228 */ /* 0x020fc80000000000 */
[----:B------:R-:W2:Y:S04]  /*1090*/  LDG.E.64 R12, desc[UR8][R46.64+0x60] ;  /* 0x000060082e0c7981 */ /* 0x000ea8000c1e1b00 */
[----:B------:R-:W-:Y:S01]  /*10a0*/  DFMA R6, R32, R6, R16 ;  /* 0x000000062006722b */ /* 0x000fe20000000010 */
[----:B------:R-:W3:Y:S04]  /*10b0*/  LDG.E.64 R58, desc[UR8][R46.64+0x48] ;  /* 0x000048082e3a7981 */ /* 0x000ee8000c1e1b00 */
[----:B------:R-:W4:Y:S04]  /*10c0*/  LDG.E.64 R16, desc[UR8][R46.64+0x50] ;  /* 0x000050082e107981 */ /* 0x000f28000c1e1b00 */
[----:B------:R-:W5:Y:S01]  /*10d0*/  LDG.E.64 R46, desc[UR8][R46.64+0x58] ;  /* 0x000058082e2e7981 */ /* 0x000f62000c1e1b00 */
[----:B------:R-:W-:-:S02]  /*10e0*/  UIADD3 UR6, UPT, UPT, UR10, 0x3, URZ ;  /* 0x000000030a067890 */ /* 0x000fc4000fffe0ff */
[----:B------:R-:W-:Y:S02]  /*10f0*/  IMAD R4, R2, UR10, R5 ;  /* 0x0000000a02047c24 */ /* 0x000fe4000f8e0205 */
[----:B------:R-:W-:-:S04]  /*1100*/  UIMAD UR6, UR6, UR11, URZ ;  /* 0x0000000b060672a4 */ /* 0x000fc8000f8e02ff */
[----:B------:R-:W-:Y:S01]  /*1110*/  UIMAD UR6, UR10, 0x3, UR6 ;  /* 0x000000030a0678a4 */ /* 0x000fe2000f8e0206 */
[----:B------:R-:W-:Y:S02]  /*1120*/  DADD R6, R22, R6 ;  /* 0x0000000016067229 */ /* 0x000fe40000000006 */
[C---:B--2---:R-:W-:Y:S02]  /*1130*/  DMUL R12, R50.reuse, R12 ;  /* 0x0000000c320c7228 */ /* 0x044fe40000000000 */
[C---:B---3--:R-:W-:Y:S02]  /*1140*/  DMUL R58, R50.reuse, R58 ;  /* 0x0000003a323a7228 */ /* 0x048fe40000000000 */
[----:B----4-:R-:W-:-:S04]  /*1150*/  DMUL R16, R50, R16 ;  /* 0x0000001032107228 */ /* 0x010fc80000000000 */
[----:B------:R-:W-:Y:S02]  /*1160*/  DMUL R12, R26, R12 ;  /* 0x0000000c1a0c7228 */ /* 0x000fe40000000000 */
[----:B-----5:R-:W-:Y:S01]  /*1170*/  DMUL R50, R50, R46 ;  /* 0x0000002e32327228 */ /* 0x020fe20000000000 */
[----:B------:R-:W-:Y:S01]  /*1180*/  IMAD R46, R3, 0x3, R4 ;  /* 0x00000003032e7824 */ /* 0x000fe200078e0204 */
[----:B------:R-:W-:-:S03]  /*1190*/  DMUL R16, R20, R16 ;  /* 0x0000001014107228 */ /* 0x000fc60000000000 */
[----:B------:R-:W-:-:S03]  /*11a0*/  VIADD R46, R46, UR6 ;  /* 0x000000062e2e7c36 */ /* 0x000fc60008000000 */
[----:B------:R-:W-:Y:S01]  /*11b0*/  DFMA R12, R24, R50, R12 ;  /* 0x00000032180c722b */ /* 0x000fe2000000000c */
[----:B------:R-:W-:Y:S01]  /*11c0*/  MOV R51, UR6 ;  /* 0x0000000600337c02 */ /* 0x000fe20008000f00 */
[----:B------:R-:W-:-:S03]  /*11d0*/  DFMA R16, R28, R58, R16 ;  /* 0x0000003a1c10722b */ /* 0x000fc60000000010 */
[----:B------:R-:W-:-:S05]  /*11e0*/  IADD3 R51, PT, PT, R46, 0x9, R51 ;  /* 0x000000092e337810 */ /* 0x000fca0007ffe033 */
[----:B------:R-:W-:Y:S01]  /*11f0*/  IMAD.WIDE R58, R51, 0x8, R60 ;  /* 0x00000008333a7825 */ /* 0x000fe200078e023c */
[----:B------:R-:W-:-:S04]  /*1200*/  DADD R12, R16, R12 ;  /* 0x00000000100c7229 */ /* 0x000fc8000000000c */
[----:B------:R-:W2:Y:S04]  /*1210*/  LDG.E.64 R46, desc[UR8][R58.64+0x50] ;  /* 0x000050083a2e7981 */ /* 0x000ea8000c1e1b00 */
[----:B------:R-:W3:Y:S01]  /*1220*/  LDG.E.64 R22, desc[UR8][R58.64+0x48] ;  /* 0x000048083a167981 */ /* 0x000ee2000c1e1b00 */
[----:B------:R-:W-:-:S03]  /*1230*/  DADD R6, R6, R12 ;  /* 0x0000000006067229 */ /* 0x000fc6000000000c */
[----:B------:R-:W4:Y:S04]  /*1240*/  LDG.E.64 R12, desc[UR8][R58.64+0x60] ;  /* 0x000060083a0c7981 */ /* 0x000f28000c1e1b00 */
[----:B------:R-:W5:Y:S01]  /*1250*/  LDG.E.64 R16, desc[UR8][R58.64+0x58] ;  /* 0x000058083a107981 */ /* 0x000f62000c1e1b00 */
[----:B------:R-:W-:Y:S01]  /*1260*/  USHF.R.S32.HI UR16, URZ, 0x1f, UR10 ;  /* 0x0000001fff107899 */ /* 0x000fe2000801140a */
[----:B------:R-:W-:Y:S01]  /*1270*/  DADD R6, R48, R6 ;  /* 0x0000000030067229 */ /* 0x000fe20000000006 */
[----:B------:R-:W-:-:S04]  /*1280*/  IADD3 R48, P0, PT, R51, UR10, RZ ;  /* 0x0000000a33307c10 */ /* 0x000fc8000ff1e0ff */
[----:B------:R-:W-:Y:S01]  /*1290*/  LEA.HI.X.SX32 R51, R51, UR16, 0x1, P0 ;  /* 0x0000001033337c11 */ /* 0x000fe200080f0eff */
[C---:B--2---:R-:W-:Y:S02]  /*12a0*/  DMUL R46, R54.reuse, R46 ;  /* 0x0000002e362e7228 */ /* 0x044fe40000000000 */
[----:B---3--:R-:W-:-:S06]  /*12b0*/  DMUL R22, R54, R22 ;  /* 0x0000001636167228 */ /* 0x008fcc0000000000 */
[----:B------:R-:W-:Y:S02]  /*12c0*/  DMUL R46, R52, R46 ;  /* 0x0000002e342e7228 */ /* 0x000fe40000000000 */
[----:B----4-:R-:W-:-:S06]  /*12d0*/  DMUL R12, R54, R12 ;  /* 0x0000000c360c7228 */ /* 0x010fcc0000000000 */
[----:B------:R-:W-:Y:S02]  /*12e0*/  DFMA R22, R56, R22, R46 ;  /* 0x000000163816722b */ /* 0x000fe4000000002e */
[----:B-----5:R-:W-:Y:S02]  /*12f0*/  DMUL R46, R54, R16 ;  /* 0x00000010362e7228 */ /* 0x020fe40000000000 */
[----:B------:R-:W-:Y:S01]  /*1300*/  DMUL R12, R44, R12 ;  /* 0x0000000c2c0c7228 */ /* 0x000fe20000000000 */
[----:B------:R-:W-:-:S07]  /*1310*/  LEA R16, P0, R48, UR12, 0x3 ;  /* 0x0000000c30107c11 */ /* 0x000fce000f8018ff */
[----:B------:R-:W-:Y:S01]  /*1320*/  DFMA R12, R10, R46, R12 ;  /* 0x0000002e0a0c722b */ /* 0x000fe2000000000c */
[----:B------:R-:W-:-:S05]  /*1330*/  LEA.HI.X R17, R48, UR13, R51, 0x3, P0 ;  /* 0x0000000d30117c11 */ /* 0x000fca00080f1c33 */
[----:B------:R-:W2:Y:S02]  /*1340*/  LDG.E.64 R48, desc[UR8][R16.64+0x68] ;  /* 0x0000680810307981 */ /* 0x000ea4000c1e1b00 */
[----:B------:R-:W-:Y:S02]  /*1350*/  DADD R50, R22, R12 ;  /* 0x0000000016327229 */ /* 0x000fe4000000000c */
[----:B------:R-:W3:Y:S04]  /*1360*/  LDG.E.64 R12, desc[UR8][R16.64+0x78] ;  /* 0x00007808100c7981 */ /* 0x000ee8000c1e1b00 */
[----:B------:R-:W4:Y:S04]  /*1370*/  LDG.E.64 R22, desc[UR8][R16.64+0x70] ;  /* 0x0000700810167981 */ /* 0x000f28000c1e1b00 */
[----:B------:R-:W5:Y:S01]  /*1380*/  LDG.E.64 R46, desc[UR8][R16.64+0x60] ;  /* 0x00006008102e7981 */ /* 0x000f62000c1e1b00 */
[----:B---3--:R-:W-:-:S02]  /*1390*/  DMUL R12, R54, R12 ;  /* 0x0000000c360c7228 */ /* 0x008fc40000000000 */
[----:B----4-:R-:W-:-:S06]  /*13a0*/  DMUL R22, R54, R22 ;  /* 0x0000001636167228 */ /* 0x010fcc0000000000 */
[----:B------:R-:W-:Y:S02]  /*13b0*/  DMUL R12, R14, R12 ;  /* 0x0000000c0e0c7228 */ /* 0x000fe40000000000 */
[----:B--2---:R-:W-:-:S06]  /*13c0*/  DMUL R48, R54, R48 ;  /* 0x0000003036307228 */ /* 0x004fcc0000000000 */
[----:B------:R-:W-:Y:S01]  /*13d0*/  DFMA R12, R30, R22, R12 ;  /* 0x000000161e0c722b */ /* 0x000fe2000000000c */
[----:B------:R-:W-:-:S04]  /*13e0*/  IADD3 R22, P0, PT, R16, UR4, RZ ;  /* 0x0000000410167c10 */ /* 0x000fc8000ff1e0ff */
[----:B------:R-:W-:Y:S01]  /*13f0*/  IADD3.X R23, PT, PT, R17, UR5, RZ, P0, !PT ;  /* 0x0000000511177c10 */ /* 0x000fe200087fe4ff */
[----:B-----5:R-:W-:Y:S02]  /*1400*/  DMUL R46, R54, R46 ;  /* 0x0000002e362e7228 */ /* 0x020fe40000000000 */
[----:B------:R-:W-:Y:S02]  /*1410*/  DMUL R48, R42, R48 ;  /* 0x000000302a307228 */ /* 0x000fe40000000000 */
[----:B------:R-:W2:Y:S06]  /*1420*/  LDG.E.64 R16, desc[UR8][R22.64+0x68] ;  /* 0x0000680816107981 */ /* 0x000eac000c1e1b00 */
[----:B------:R-:W-:Y:S01]  /*1430*/  DFMA R48, R40, R46, R48 ;  /* 0x0000002e2830722b */ /* 0x000fe20000000030 */
[----:B------:R-:W3:Y:S01]  /*1440*/  LDG.E.64 R46, desc[UR8][R22.64+0x60] ;  /* 0x00006008162e7981 */ /* 0x000ee2000c1e1b00 */
[----:B------:R-:W-:Y:S01]  /*1450*/  UMOV UR6, 0x18 ;  /* 0x0000001800067882 */ /* 0x000fe20000000000 */
[----:B------:R-:W-:-:S02]  /*1460*/  UMOV UR7, 0x0 ;  /* 0x0000000000077882 */ /* 0x000fc40000000000 */
[----:B------:R-:W-:-:S03]  /*1470*/  UIMAD.WIDE UR6, UR10, 0x8, UR6 ;  /* 0x000000080a0678a5 */ /* 0x000fc6000f8e0206 */
[----:B------:R-:W-:Y:S01]  /*1480*/  DADD R12, R48, R12 ;  /* 0x00000000300c7229 */ /* 0x000fe2000000000c */
[----:B------:R-:W-:-:S04]  /*1490*/  IADD3 R48, P0, PT, R22, UR4, RZ ;  /* 0x0000000416307c10 */ /* 0x000fc8000ff1e0ff */
[----:B------:R-:W-:-:S03]  /*14a0*/  IADD3.X R49, PT, PT, R23, UR7, RZ, P0, !PT ;  /* 0x0000000717317c10 */ /* 0x000fc600087fe4ff */
[----:B------:R-:W-:Y:S01]  /*14b0*/  DADD R12, R50, R12 ;  /* 0x00000000320c7229 */ /* 0x000fe2000000000c */
[----:B------:R-:W4:Y:S01]  /*14c0*/  LDG.E.64 R50, desc[UR8][R22.64+0x70] ;  /* 0x0000700816327981 */ /* 0x000f22000c1e1b00 */
[----:B--2---:R-:W-:-:S08]  /*14d0*/  DMUL R16, R54, R16 ;  /* 0x0000001036107228 */ /* 0x004fd00000000000 */
[----:B------:R-:W-:Y:S02]  /*14e0*/  DMUL R16, R18, R16 ;  /* 0x0000001012107228 */ /* 0x000fe40000000000 */
[----:B---3--:R-:W-:-:S08]  /*14f0*/  DMUL R46, R54, R46 ;  /* 0x0000002e362e7228 */ /* 0x008fd00000000000 */
[----:B------:R-:W-:Y:S01]  /*1500*/  DFMA R58, R36, R46, R16 ;  /* 0x0000002e243a722b */ /* 0x000fe20000000010 */
[----:B------:R-:W2:Y:S04]  /*1510*/  LDG.E.64 R16, desc[UR8][R22.64+0x78] ;  /* 0x0000780816107981 */ /* 0x000ea8000c1e1b00 */
[----:B------:R-:W3:Y:S04]  /*1520*/  LDG.E.64 R46, desc[UR8][R48.64+0x60] ;  /* 0x00006008302e7981 */ /* 0x000ee8000c1e1b00 */
[----:B------:R-:W5:Y:S01]  /*1530*/  LDG.E.64 R22, desc[UR8][R48.64+0x68] ;  /* 0x0000680830167981 */ /* 0x000f62000c1e1b00 */
[----:B------:R-:W-:Y:S01]  /*1540*/  UIADD3 UR4, UPT, UPT, UR10, 0x3, URZ ;  /* 0x000000030a047890 */ /* 0x000fe2000fffe0ff */
[----:B----4-:R-:W-:-:S03]  /*1550*/  DMUL R50, R54, R50 ;  /* 0x0000003236327228 */ /* 0x010fc60000000000 */
[----:B------:R-:W-:Y:S01]  /*1560*/  UIMAD UR4, UR4, UR11, URZ ;  /* 0x0000000b040472a4 */ /* 0x000fe2000f8e02ff */
[----:B------:R-:W-:-:S03]  /*1570*/  IMAD R4, R3, 0x3, R4 ;  /* 0x0000000303047824 */ /* 0x000fc600078e0204 */
[----:B------:R-:W-:-:S06]  /*1580*/  UIMAD UR4, UR10, 0x3, UR4 ;  /* 0x000000030a0478a4 */ /* 0x000fcc000f8e0204 */
[----:B------:R-:W-:Y:S01]  /*1590*/  VIADD R4, R4, UR4 ;  /* 0x0000000404047c36 */ /* 0x000fe20008000000 */
[C---:B--2---:R-:W-:Y:S02]  /*15a0*/  DMUL R16, R54.reuse, R16 ;  /* 0x0000001036107228 */ /* 0x044fe40000000000 */
[----:B-----5:R-:W-:-:S06]  /*15b0*/  DMUL R22, R54, R22 ;  /* 0x0000001636167228 */ /* 0x020fcc0000000000 */
[----:B------:R-:W-:Y:S02]  /*15c0*/  DMUL R16, R34, R16 ;  /* 0x0000001022107228 */ /* 0x000fe40000000000 */
[----:B---3--:R-:W-:Y:S02]  /*15d0*/  DMUL R46, R54, R46 ;  /* 0x0000002e362e7228 */ /* 0x008fe40000000000 */
[----:B------:R-:W-:-:S04]  /*15e0*/  DMUL R22, R20, R22 ;  /* 0x0000001614167228 */ /* 0x000fc80000000000 */
[----:B------:R-:W-:-:S04]  /*15f0*/  DFMA R16, R32, R50, R16 ;  /* 0x000000322010722b */ /* 0x000fc80000000010 */
[----:B------:R-:W-:Y:S01]  /*1600*/  DFMA R22, R28, R46, R22 ;  /* 0x0000002e1c16722b */ /* 0x000fe20000000016 */
[----:B------:R-:W-:-:S03]  /*1610*/  IMAD.U32 R47, RZ, RZ, UR4 ;  /* 0x00000004ff2f7e24 */ /* 0x000fc6000f8e00ff */
[----:B------:R-:W-:Y:S02]  /*1620*/  DADD R16, R58, R16 ;  /* 0x000000003a107229 */ /* 0x000fe40000000010 */
[----:B------:R-:W-:-:S04]  /*1630*/  IADD3 R58, PT, PT, R4, 0x9, R47 ;  /* 0x00000009043a7810 */ /* 0x000fc80007ffe02f */
[----:B------:R-:W-:Y:S02]  /*1640*/  IADD3 R58, PT, PT, R58, 0x9, R47 ;  /* 0x000000093a3a7810 */ /* 0x000fe40007ffe02f */
[----:B------:R-:W2:Y:S03]  /*1650*/  LDG.E.64 R46, desc[UR8][R48.64+0x70] ;  /* 0x00007008302e7981 */ /* 0x000ea6000c1e1b00 */
[----:B------:R-:W-:-:S05]  /*1660*/  IMAD.WIDE R60, R58, 0x8, R60 ;  /* 0x000000083a3c7825 */ /* 0x000fca00078e023c */
[----:B------:R-:W3:Y:S04]  /*1670*/  LDG.E.64 R50, desc[UR8][R60.64+0x50] ;  /* 0x000050083c327981 */ /* 0x000ee8000c1e1b00 */
[----:B------:R-:W4:Y:S01]  /*1680*/  LDG.E.64 R48, desc[UR8][R48.64+0x78] ;  /* 0x0000780830307981 */ /* 0x000f22000c1e1b00 */
[----:B---3--:R-:W-:-:S08]  /*1690*/  DMUL R50, R38, R50 ;  /* 0x0000003226327228 */ /* 0x008fd00000000000 */
[----:B------:R-:W-:Y:S01]  /*16a0*/  DMUL R50, R52, R50 ;  /* 0x0000003234327228 */ /* 0x000fe20000000000 */
[----:B------:R-:W3:Y:S01]  /*16b0*/  LDG.E.64 R52, desc[UR8][R60.64+0x48] ;  /* 0x000048083c347981 */ /* 0x000ee2000c1e1b00 */
[C---:B--2---:R-:W-:Y:S02]  /*16c0*/  DMUL R46, R54.reuse, R46 ;  /* 0x0000002e362e7228 */ /* 0x044fe40000000000 */
[----:B----4-:R-:W-:Y:S01]  /*16d0*/  DMUL R48, R54, R48 ;  /* 0x0000003036307228 */ /* 0x010fe20000000000 */
[----:B------:R-:W2:Y:S01]  /*16e0*/  LDG.E.64 R54, desc[UR8][R60.64+0x60] ;  /* 0x000060083c367981 */ /* 0x000ea2000c1e1b00 */
[----:B---3--:R-:W-:-:S08]  /*16f0*/  DMUL R52, R38, R52 ;  /* 0x0000003426347228 */ /* 0x008fd00000000000 */
[----:B------:R-:W-:Y:S01]  /*1700*/  DFMA R50, R56, R52, R50 ;  /* 0x000000343832722b */ /* 0x000fe20000000032 */
[C---:B------:R-:W-:Y:S01]  /*1710*/  IADD3 R57, P0, PT, R58.reuse, UR10, RZ ;  /* 0x0000000a3a397c10 */ /* 0x040fe2000ff1e0ff */
[----:B--2---:R-:W-:Y:S01]  /*1720*/  DMUL R54, R38, R54 ;  /* 0x0000003626367228 */ /* 0x004fe20000000000 */
[----:B------:R-:W2:Y:S02]  /*1730*/  LDG.E.64 R52, desc[UR8][R60.64+0x58] ;  /* 0x000058083c347981 */ /* 0x000ea4000c1e1b00 */
[----:B------:R-:W-:Y:S02]  /*1740*/  LEA.HI.X.SX32 R58, R58, UR16, 0x1, P0 ;  /* 0x000000103a3a7c11 */ /* 0x000fe400080f0eff */
[----:B------:R-:W-:-:S04]  /*1750*/  LEA R56, P0, R57, UR12, 0x3 ;  /* 0x0000000c39387c11 */ /* 0x000fc8000f8018ff */
[----:B------:R-:W-:Y:S01]  /*1760*/  LEA.HI.X R57, R57, UR13, R58, 0x3, P0 ;  /* 0x0000000d39397c11 */ /* 0x000fe200080f1c3a */
[----:B------:R-:W-:-:S04]  /*1770*/  DMUL R58, R44, R54 ;  /* 0x000000362c3a7228 */ /* 0x000fc80000000000 */
[----:B------:R-:W3:Y:S04]  /*1780*/  LDG.E.64 R44, desc[UR8][R56.64+0x68] ;  /* 0x00006808382c7981 */ /* 0x000ee8000c1e1b00 */
[----:B------:R-:W4:Y:S01]  /*1790*/  LDG.E.64 R54, desc[UR8][R56.64+0x60] ;  /* 0x0000600838367981 */ /* 0x000f22000c1e1b00 */
[----:B------:R-:W-:Y:S02]  /*17a0*/  DMUL R48, R26, R48 ;  /* 0x000000301a307228 */ /* 0x000fe40000000000 */
[C---:B--2---:R-:W-:Y:S02]  /*17b0*/  DMUL R52, R38.reuse, R52 ;  /* 0x0000003426347228 */ /* 0x044fe40000000000 */
[C---:B---3--:R-:W-:Y:S02]  /*17c0*/  DMUL R44, R38.reuse, R44 ;  /* 0x0000002c262c7228 */ /* 0x048fe40000000000 */
[----:B----4-:R-:W-:-:S06]  /*17d0*/  DMUL R54, R38, R54 ;  /* 0x0000003626367228 */ /* 0x010fcc0000000000 */
[----:B------:R-:W-:Y:S01]  /*17e0*/  DMUL R44, R42, R44 ;  /* 0x0000002c2a2c7228 */ /* 0x000fe20000000000 */
[----:B------:R-:W-:Y:S01]  /*17f0*/  IADD3 R42, P0, PT, R56, UR6, RZ ;  /* 0x00000006382a7c10 */ /* 0x000fe2000ff1e0ff */
[----:B------:R-:W-:Y:S02]  /*1800*/  DFMA R10, R10, R52, R58 ;  /* 0x000000340a0a722b */ /* 0x000fe4000000003a */
[----:B------:R-:W-:Y:S01]  /*1810*/  DFMA R58, R24, R46, R48 ;  /* 0x0000002e183a722b */ /* 0x000fe20000000030 */
[----:B------:R-:W-:Y:S02]  /*1820*/  IADD3.X R43, PT, PT, R57, UR7, RZ, P0, !PT ;  /* 0x00000007392b7c10 */ /* 0x000fe400087fe4ff */
[----:B------:R-:W-:Y:S01]  /*1830*/  IADD3 R46, P0, PT, R42, UR6, RZ ;  /* 0x000000062a2e7c10 */ /* 0x000fe2000ff1e0ff */
[----:B------:R-:W-:Y:S02]  /*1840*/  DFMA R40, R40, R54, R44 ;  /* 0x000000362828722b */ /* 0x000fe4000000002c */
[----:B------:R-:W2:Y:S01]  /*1850*/  LDG.E.64 R44, desc[UR8][R56.64+0x78] ;  /* 0x00007808382c7981 */ /* 0x000ea2000c1e1b00 */
[----:B------:R-:W-:-:S03]  /*1860*/  IADD3.X R47, PT, PT, R43, UR7, RZ, P0, !PT ;  /* 0x000000072b2f7c10 */ /* 0x000fc600087fe4ff */
[----:B------:R-:W3:Y:S04]  /*1870*/  LDG.E.64 R54, desc[UR8][R42.64+0x68] ;  /* 0x000068082a367981 */ /* 0x000ee8000c1e1b00 */
[----:B------:R-:W4:Y:S04]  /*1880*/  LDG.E.64 R48, desc[UR8][R42.64+0x78] ;  /* 0x000078082a307981 */ /* 0x000f28000c1e1b00 */
[----:B------:R-:W5:Y:S04]  /*1890*/  LDG.E.64 R52, desc[UR8][R46.64+0x68] ;  /* 0x000068082e347981 */ /* 0x000f68000c1e1b00 */
[----:B------:R-:W5:Y:S04]  /*18a0*/  LDG.E.64 R56, desc[UR8][R56.64+0x70] ;  /* 0x0000700838387981 */ /* 0x000f68000c1e1b00 */
[----:B------:R-:W5:Y:S01]  /*18b0*/  LDG.E.64 R60, desc[UR8][R46.64+0x70] ;  /* 0x000070082e3c7981 */ /* 0x000f62000c1e1b00 */
[----:B--2---:R-:W-:-:S02]  /*18c0*/  DMUL R44, R38, R44 ;  /* 0x0000002c262c7228 */ /* 0x004fc40000000000 */
[C---:B---3--:R-:W-:Y:S02]  /*18d0*/  DMUL R54, R38.reuse, R54 ;  /* 0x0000003626367228 */ /* 0x048fe40000000000 */
[----:B----4-:R-:W-:-:S04]  /*18e0*/  DMUL R48, R38, R48 ;  /* 0x0000003026307228 */ /* 0x010fc80000000000 */
[----:B------:R-:W-:Y:S02]  /*18f0*/  DMUL R44, R14, R44 ;  /* 0x0000002c0e2c7228 */ /* 0x000fe40000000000 */
[----:B-----5:R-:W-:Y:S01]  /*1900*/  DMUL R52, R38, R52 ;  /* 0x0000003426347228 */ /* 0x020fe20000000000 */
[----:B------:R-:W2:Y:S01]  /*1910*/  LDG.E.64 R14, desc[UR8][R46.64+0x78] ;  /* 0x000078082e0e7981 */ /* 0x000ea2000c1e1b00 */
[----:B------:R-:W-:Y:S02]  /*1920*/  DMUL R18, R18, R54 ;  /* 0x0000003612127228 */ /* 0x000fe40000000000 */
[----:B------:R-:W-:Y:S01]  /*1930*/  DMUL R34, R34, R48 ;  /* 0x0000003022227228 */ /* 0x000fe20000000000 */
[----:B------:R-:W3:Y:S03]  /*1940*/  LDG.E.64 R54, desc[UR8][R42.64+0x70] ;  /* 0x000070082a367981 */ /* 0x000ee6000c1e1b00 */
[----:B------:R-:W-:Y:S01]  /*1950*/  DMUL R20, R20, R52 ;  /* 0x0000003414147228 */ /* 0x000fe20000000000 */
[----:B------:R-:W4:Y:S04]  /*1960*/  LDG.E.64 R48, desc[UR8][R42.64+0x60] ;  /* 0x000060082a307981 */ /* 0x000f28000c1e1b00 */
[----:B------:R-:W5:Y:S01]  /*1970*/  LDG.E.64 R52, desc[UR8][R46.64+0x60] ;  /* 0x000060082e347981 */ /* 0x000f62000c1e1b00 */
[----:B------:R-:W-:-:S02]  /*1980*/  DMUL R56, R38, R56 ;  /* 0x0000003826387228 */ /* 0x000fc40000000000 */
[----:B------:R-:W-:-:S06]  /*1990*/  DMUL R60, R38, R60 ;  /* 0x0000003c263c7228 */ /* 0x000fcc0000000000 */
[----:B------:R-:W-:Y:S02]  /*19a0*/  DFMA R44, R30, R56, R44 ;  /* 0x000000381e2c722b */ /* 0x000fe4000000002c */
[----:B------:R-:W-:Y:S02]  /*19b0*/  DADD R22, R22, R58 ;  /* 0x0000000016167229 */ /* 0x000fe4000000003a */
[----:B------:R-:W-:-:S04]  /*19c0*/  DADD R10, R50, R10 ;  /* 0x00000000320a7229 */ /* 0x000fc8000000000a */
[----:B------:R-:W-:Y:S02]  /*19d0*/  DADD R40, R40, R44 ;  /* 0x0000000028287229 */ /* 0x000fe4000000002c */
[----:B------:R-:W-:-:S06]  /*19e0*/  DADD R16, R16, R22 ;  /* 0x0000000010107229 */ /* 0x000fcc0000000016 */
[----:B------:R-:W-:Y:S02]  /*19f0*/  DADD R10, R10, R40 ;  /* 0x000000000a0a7229 */ /* 0x000fe40000000028 */
[----:B------:R-:W-:Y:S02]  /*1a00*/  DADD R12, R12, R16 ;  /* 0x000000000c0c7229 */ /* 0x000fe40000000010 */
[----:B------:R-:W-:Y:S01]  /*1a10*/  DADD R6, R6, R8 ;  /* 0x0000000006067229 */ /* 0x000fe20000000008 */
[----:B------:R-:W-:Y:S01]  /*1a20*/  VIADD R5, R5, 0x1 ;  /* 0x0000000105057836 */ /* 0x000fe20000000000 */
[C---:B--2---:R-:W-:Y:S02]  /*1a30*/  DMUL R14, R38.reuse, R14 ;  /* 0x0000000e260e7228 */ /* 0x044fe40000000000 */
[C---:B---3--:R-:W-:Y:S02]  /*1a40*/  DMUL R54, R38.reuse, R54 ;  /* 0x0000003626367228 */ /* 0x048fe40000000000 */
[----:B----4-:R-:W-:-:S04]  /*1a50*/  DMUL R48, R38, R48 ;  /* 0x0000003026307228 */ /* 0x010fc80000000000 */
[----:B------:R-:W-:Y:S02]  /*1a60*/  DMUL R14, R26, R14 ;  /* 0x0000000e1a0e7228 */ /* 0x000fe40000000000 */
[----:B-----5:R-:W-:Y:S02]  /*1a70*/  DMUL R52, R38, R52 ;  /* 0x0000003426347228 */ /* 0x020fe40000000000 */
[----:B------:R-:W-:Y:S02]  /*1a80*/  DFMA R34, R32, R54, R34 ;  /* 0x000000362022722b */ /* 0x000fe40000000022 */
[----:B------:R-:W-:Y:S02]  /*1a90*/  DFMA R18, R36, R48, R18 ;  /* 0x000000302412722b */ /* 0x000fe40000000012 */
[----:B------:R-:W-:Y:S02]  /*1aa0*/  DFMA R14, R24, R60, R14 ;  /* 0x0000003c180e722b */ /* 0x000fe4000000000e */
[----:B------:R-:W-:-:S04]  /*1ab0*/  DFMA R20, R28, R52, R20 ;  /* 0x000000341c14722b */ /* 0x000fc80000000014 */
[----:B------:R-:W-:-:S04]  /*1ac0*/  DADD R18, R18, R34 ;  /* 0x0000000012127229 */ /* 0x000fc80000000022 */
[----:B------:R-:W-:-:S08]  /*1ad0*/  DADD R14, R20, R14 ;  /* 0x00000000140e7229 */ /* 0x000fd0000000000e */
[----:B------:R-:W-:-:S08]  /*1ae0*/  DADD R14, R18, R14 ;  /* 0x00000000120e7229 */ /* 0x000fd0000000000e */
[----:B------:R-:W-:Y:S01]  /*1af0*/  DADD R10, R10, R14 ;  /* 0x000000000a0a7229 */ /* 0x000fe2000000000e */
[----:B------:R-:W-:-:S04]  /*1b00*/  IADD3 R14, P0, PT, R4, UR10, RZ ;  /* 0x0000000a040e7c10 */ /* 0x000fc8000ff1e0ff */
[----:B------:R-:W-:-:S03]  /*1b10*/  LEA.HI.X.SX32 R9, R4, UR16, 0x1, P0 ;  /* 0x0000001004097c11 */ /* 0x000fc600080f0eff */
[----:B------:R-:W-:Y:S01]  /*1b20*/  DADD R10, R12, R10 ;  /* 0x000000000c0a7229 */ /* 0x000fe2000000000a */
[C---:B------:R-:W-:Y:S02]  /*1b30*/  SHF.L.U32 R8, R14.reuse, 0x3, RZ ;  /* 0x000000030e087819 */ /* 0x040fe400000006ff */
[----:B------:R-:W-:Y:S02]  /*1b40*/  SHF.L.U64.HI R9, R14, 0x3, R9 ;  /* 0x000000030e097819 */ /* 0x000fe40000010209 */
[----:B------:R-:W-:-:S03]  /*1b50*/  IADD3 R8, P0, PT, R8, UR14, RZ ;  /* 0x0000000e08087c10 */ /* 0x000fc6000ff1e0ff */
[----:B------:R-:W-:Y:S01]  /*1b60*/  DADD R6, R6, R10 ;  /* 0x0000000006067229 */ /* 0x000fe2000000000a */
[----:B------:R-:W-:-:S06]  /*1b70*/  IADD3.X R9, PT, PT, R9, UR15, RZ, P0, !PT ;  /* 0x0000000f09097c10 */ /* 0x000fcc00087fe4ff */
[----:B------:R0:W-:Y:S01]  /*1b80*/  STG.E.64 desc[UR8][R8.64+0x68], R6 ;  /* 0x0000680608007986 */ /* 0x0001e2000c101b08 */
[----:B------:R-:W-:-:S13]  /*1b90*/  ISETP.GE.AND P0, PT, R5, R0, PT ;  /* 0x000000000500720c */ /* 0x000fda0003f06270 */
[----:B0-----:R-:W-:Y:S05]  /*1ba0*/  @!P0 BRA `(.L_x_2) ;  /* 0xffffffe800148947 */ /* 0x001fea000383ffff */
[----:B------:R-:W-:Y:S05]  /*1bb0*/  EXIT ;  /* 0x000000000000794d */ /* 0x000fea0003800000 */
.L_x_3:
        /* <DEDUP_REMOVED lines=12> */
.L_x_5:


//--------------------- .nv.shared.reserved.0     --------------------------
	.section	.nv.shared.reserved.0,"aw",@nobits
	.weak		__nv_reservedSMEM_offset_0_alias
	.size		__nv_reservedSMEM_offset_0_alias, 0, 64
	.other		__nv_reservedSMEM_offset_0_alias,@"STO_CUDA_RESERVED_SHARED STV_DEFAULT"
__nv_reservedSMEM_offset_0_alias:
	.zero		0
	.zero		64


//--------------------- .nv.constant0._Z10initializePdS_S_S_S_iiiiiii --------------------------
	.section	.nv.constant0._Z10initializePdS_S_S_S_iiiiiii,"a",@progbits
	.sectionflags	@""
	.align	4
.nv.constant0._Z10initializePdS_S_S_S_iiiiiii:
	.zero		964


//--------------------- .nv.constant0._Z22tricubic_interpolationPPdS_S_S_S_S_iiiiiii --------------------------
	.section	.nv.constant0._Z22tricubic_interpolationPPdS_S_S_S_S_iiiiiii,"a",@progbits
	.sectionflags	@""
	.align	4
.nv.constant0._Z22tricubic_interpolationPPdS_S_S_S_S_iiiiiii:
	.zero		972


//--------------------- SYMBOLS --------------------------

	.type		.nv.reservedSmem.offset0,@object
	.size		.nv.reservedSmem.offset0,0x4
